// auto-generated by cutlass_sweep.gemm — config: {"arch": "sm_100", "cluster_m": 2, "cluster_n": 4, "dtype": "int8", "dtype_b": "int8", "layout": "nt", "stages": 0, "tile_k": 64, "tile_m": 64, "tile_n": 256}
#include "cutlass/cutlass.h"
#include "cutlass/gemm/collective/collective_builder.hpp"
#include "cutlass/gemm/device/gemm_universal_adapter.h"
#include "cutlass/gemm/kernel/gemm_universal.hpp"
#include "cutlass/epilogue/collective/collective_builder.hpp"

using ElemA = int8_t;
using ElemB = int8_t;
using ElemCD = int8_t;
using Acc  = int32_t;
using TileShape    = cute::Shape<cute::_64, cute::_256, cute::_64>;
using ClusterShape = cute::Shape<cute::_2, cute::_4, cute::_1>;

using CollectiveEpilogue = typename cutlass::epilogue::collective::CollectiveBuilder<
    cutlass::arch::Sm100, cutlass::arch::OpClassTensorOp,
    TileShape, ClusterShape,
    cutlass::epilogue::collective::EpilogueTileAuto,
    Acc, Acc,
    ElemCD, cutlass::layout::RowMajor, 128 / cutlass::sizeof_bits<ElemCD>::value,
    ElemCD, cutlass::layout::RowMajor, 128 / cutlass::sizeof_bits<ElemCD>::value,
    cutlass::epilogue::collective::EpilogueScheduleAuto
  >::CollectiveOp;

using CollectiveMainloop = typename cutlass::gemm::collective::CollectiveBuilder<
    cutlass::arch::Sm100, cutlass::arch::OpClassTensorOp,
    ElemA, cutlass::layout::RowMajor, 128 / cutlass::sizeof_bits<ElemA>::value,
    ElemB, cutlass::layout::ColumnMajor, 128 / cutlass::sizeof_bits<ElemB>::value,
    Acc,
    TileShape, ClusterShape,
    cutlass::gemm::collective::StageCountAutoCarveout<static_cast<int>(sizeof(typename CollectiveEpilogue::SharedStorage))>,
    cutlass::gemm::collective::KernelScheduleAuto
  >::CollectiveOp;

using GemmKernel = cutlass::gemm::kernel::GemmUniversal<
    cute::Shape<int,int,int,int>,
    CollectiveMainloop,
    CollectiveEpilogue
>;
using Gemm = cutlass::gemm::device::GemmUniversalAdapter<GemmKernel>;

// Force the device kernel symbol into the cubin without needing a host main.
auto* _anchor = &cutlass::device_kernel<GemmKernel>;


// ===== COMPILED SASS (sm_100a) =====

	.target	sm_100a

	.elftype	@"ET_EXEC"


//--------------------- .note.nv.tkinfo           --------------------------
	.section	.note.nv.tkinfo,"",@"SHT_NOTE"
	.sectionflags	@"SHF_NOTE_NV_TKINFO"
	.tkinfo
        /*0018*/ 	.word	0x00000002
        /*0030*/ 	.string	""
        /*0030*/ 	.string	"ptxas"
        /*0030*/ 	.string	"Cuda compilation tools, release 13.0, V13.0.88"
        /*0030*/ 	.string	"Build cuda_13.0.r13.0/compiler.36424714_0"
        /*0030*/ 	.string	"-arch sm_100a -m 64 "



//--------------------- .note.nv.cuinfo           --------------------------
	.section	.note.nv.cuinfo,"",@"SHT_NOTE"
	.sectionflags	@"SHF_NOTE_NV_CUINFO"
        /*0018*/ 	.short	0x0002
        /*001a*/ 	.short	0x0064
        /*001c*/ 	.short	0x0082
	.zero		2


//--------------------- .nv.info                  --------------------------
	.section	.nv.info,"",@"SHT_CUDA_INFO"
	.align	4


	//----- nvinfo : EIATTR_REGCOUNT
	.align		4
        /*0000*/ 	.byte	0x04, 0x2f
        /*0002*/ 	.short	(.L_20 - .L_19)
	.align		4
.L_19:
        /*0004*/ 	.word	index@(_ZN7cutlass13device_kernelINS_4gemm6kernel13GemmUniversalIN4cute5tupleIJiiiiEEENS1_10collective13CollectiveMmaINS1_35MainloopSm100TmaUmmaWarpSpecializedILi10ELi2ELi4ENS5_IJNS4_1CILi2EEENSA_ILi4EEENSA_ILi1EEEEEEEENS5_IJNSA_ILi64EEENSA_ILi256EEESG_EEEaNS5_IJlSD_lEEEaSJ_NS4_8TiledMMAINS4_8MMA_AtomIJNS4_15SM100_MMA_S8_SSIaaiLi64ELi256ELNS4_4UMMA5MajorE0ELSO_0ELNSN_8SaturateE0EEEEEENS4_6LayoutINS5_IJSD_SD_SD_EEENS5_IJNSA_ILi0EEESU_SU_EEEEENS5_IJNS4_10UnderscoreESX_SX_EEEEENS4_23SM90_TMA_LOAD_MULTICASTENS4_14ComposedLayoutINS4_7SwizzleILi2ELi4ELi3EEENS4_18smem_ptr_flag_bitsILi8EEENSS_INS5_IJNSA_ILi8EEESG_EEENS5_IJSG_SD_EEEEEEEvNS4_8identityES10_S1A_vS1B_EENS_8epilogue10collective18CollectiveEpilogueINS1D_23Sm100TmaWarpSpecializedILi4ELi2ELi32ELb0ELb0EEEJSI_NS5_IJNSS_ISG_SD_EES1I_EEEaSJ_aSJ_NS1D_6fusion15FusionCallbacksIS1H_NS1K_17LinearCombinationIaiaiLNS_15FloatRoundStyleE2EEESI_S1J_JEEENS4_5SM1004TMEM4LOAD26SM100_TMEM_LOAD_16dp32b32xENS4_13SM90_TMA_LOADES1A_NS4_39AutoVectorizingCopyWithAssumedAlignmentILi128EEENS4_14SM90_TMA_STOREES1A_S1W_S1W_EEEvvEEEEvNT_6ParamsE)
        /*0008*/ 	.word	0x0000005d


	//----- nvinfo : EIATTR_FRAME_SIZE
	.align		4
.L_20:
        /*000c*/ 	.byte	0x04, 0x11
        /*000e*/ 	.short	(.L_22 - .L_21)
	.align		4
.L_21:
        /*0010*/ 	.word	index@($__internal_2_$__cuda_sm10x_tcgen05_guardrail_trap_unallocated_columns_being_dealloced)
        /*0014*/ 	.word	0x00000000


	//----- nvinfo : EIATTR_FRAME_SIZE
	.align		4
.L_22:
        /*0018*/ 	.byte	0x04, 0x11
        /*001a*/ 	.short	(.L_24 - .L_23)
	.align		4
.L_23:
        /*001c*/ 	.word	index@($__internal_1_$__cuda_sm10x_tcgen05_guardrail_trap_phase_invalid_during_alloc)
        /*0020*/ 	.word	0x00000000


	//----- nvinfo : EIATTR_FRAME_SIZE
	.align		4
.L_24:
        /*0024*/ 	.byte	0x04, 0x11
        /*0026*/ 	.short	(.L_26 - .L_25)
	.align		4
.L_25:
        /*0028*/ 	.word	index@($__internal_0_$__cuda_sm10x_tcgen05_guardrail_trap_col_being_dealloced_not_returned_by_alloc)
        /*002c*/ 	.word	0x00000000


	//----- nvinfo : EIATTR_FRAME_SIZE
	.align		4
.L_26:
        /*0030*/ 	.byte	0x04, 0x11
        /*0032*/ 	.short	(.L_28 - .L_27)
	.align		4
.L_27:
        /*0034*/ 	.word	index@(_ZN7cutlass13device_kernelINS_4gemm6kernel13GemmUniversalIN4cute5tupleIJiiiiEEENS1_10collective13CollectiveMmaINS1_35MainloopSm100TmaUmmaWarpSpecializedILi10ELi2ELi4ENS5_IJNS4_1CILi2EEENSA_ILi4EEENSA_ILi1EEEEEEEENS5_IJNSA_ILi64EEENSA_ILi256EEESG_EEEaNS5_IJlSD_lEEEaSJ_NS4_8TiledMMAINS4_8MMA_AtomIJNS4_15SM100_MMA_S8_SSIaaiLi64ELi256ELNS4_4UMMA5MajorE0ELSO_0ELNSN_8SaturateE0EEEEEENS4_6LayoutINS5_IJSD_SD_SD_EEENS5_IJNSA_ILi0EEESU_SU_EEEEENS5_IJNS4_10UnderscoreESX_SX_EEEEENS4_23SM90_TMA_LOAD_MULTICASTENS4_14ComposedLayoutINS4_7SwizzleILi2ELi4ELi3EEENS4_18smem_ptr_flag_bitsILi8EEENSS_INS5_IJNSA_ILi8EEESG_EEENS5_IJSG_SD_EEEEEEEvNS4_8identityES10_S1A_vS1B_EENS_8epilogue10collective18CollectiveEpilogueINS1D_23Sm100TmaWarpSpecializedILi4ELi2ELi32ELb0ELb0EEEJSI_NS5_IJNSS_ISG_SD_EES1I_EEEaSJ_aSJ_NS1D_6fusion15FusionCallbacksIS1H_NS1K_17LinearCombinationIaiaiLNS_15FloatRoundStyleE2EEESI_S1J_JEEENS4_5SM1004TMEM4LOAD26SM100_TMEM_LOAD_16dp32b32xENS4_13SM90_TMA_LOADES1A_NS4_39AutoVectorizingCopyWithAssumedAlignmentILi128EEENS4_14SM90_TMA_STOREES1A_S1W_S1W_EEEvvEEEEvNT_6ParamsE)
        /*0038*/ 	.word	0x00000000


	//----- nvinfo : EIATTR_MIN_STACK_SIZE
	.align		4
.L_28:
        /*003c*/ 	.byte	0x04, 0x12
        /*003e*/ 	.short	(.L_30 - .L_29)
	.align		4
.L_29:
        /*0040*/ 	.word	index@(_ZN7cutlass13device_kernelINS_4gemm6kernel13GemmUniversalIN4cute5tupleIJiiiiEEENS1_10collective13CollectiveMmaINS1_35MainloopSm100TmaUmmaWarpSpecializedILi10ELi2ELi4ENS5_IJNS4_1CILi2EEENSA_ILi4EEENSA_ILi1EEEEEEEENS5_IJNSA_ILi64EEENSA_ILi256EEESG_EEEaNS5_IJlSD_lEEEaSJ_NS4_8TiledMMAINS4_8MMA_AtomIJNS4_15SM100_MMA_S8_SSIaaiLi64ELi256ELNS4_4UMMA5MajorE0ELSO_0ELNSN_8SaturateE0EEEEEENS4_6LayoutINS5_IJSD_SD_SD_EEENS5_IJNSA_ILi0EEESU_SU_EEEEENS5_IJNS4_10UnderscoreESX_SX_EEEEENS4_23SM90_TMA_LOAD_MULTICASTENS4_14ComposedLayoutINS4_7SwizzleILi2ELi4ELi3EEENS4_18smem_ptr_flag_bitsILi8EEENSS_INS5_IJNSA_ILi8EEESG_EEENS5_IJSG_SD_EEEEEEEvNS4_8identityES10_S1A_vS1B_EENS_8epilogue10collective18CollectiveEpilogueINS1D_23Sm100TmaWarpSpecializedILi4ELi2ELi32ELb0ELb0EEEJSI_NS5_IJNSS_ISG_SD_EES1I_EEEaSJ_aSJ_NS1D_6fusion15FusionCallbacksIS1H_NS1K_17LinearCombinationIaiaiLNS_15FloatRoundStyleE2EEESI_S1J_JEEENS4_5SM1004TMEM4LOAD26SM100_TMEM_LOAD_16dp32b32xENS4_13SM90_TMA_LOADES1A_NS4_39AutoVectorizingCopyWithAssumedAlignmentILi128EEENS4_14SM90_TMA_STOREES1A_S1W_S1W_EEEvvEEEEvNT_6ParamsE)
        /*0044*/ 	.word	0x00000000
.L_30:


//--------------------- .nv.compat                --------------------------
	.section	.nv.compat,"",@"SHT_CUDA_COMPAT_INFO"
	.align	4
        /*0000*/ 	.byte	0x02, 0x09, 0x01, 0x00, 0x02, 0x02, 0x03, 0x00, 0x02, 0x05, 0x06, 0x00, 0x03, 0x07, 0x01, 0x01
        /*0010*/ 	.byte	0x02, 0x03, 0x01, 0x00, 0x02, 0x06, 0x01, 0x00, 0x04, 0x0b, 0x08, 0x00, 0x01, 0x00, 0x00, 0x00
        /*0020*/ 	.byte	0x00, 0x00, 0x00, 0x00


//--------------------- .nv.info._ZN7cutlass13device_kernelINS_4gemm6kernel13GemmUniversalIN4cute5tupleIJiiiiEEENS1_10collective13CollectiveMmaINS1_35MainloopSm100TmaUmmaWarpSpecializedILi10ELi2ELi4ENS5_IJNS4_1CILi2EEENSA_ILi4EEENSA_ILi1EEEEEEEENS5_IJNSA_ILi64EEENSA_ILi256EEESG_EEEaNS5_IJlSD_lEEEaSJ_NS4_8TiledMMAINS4_8MMA_AtomIJNS4_15SM100_MMA_S8_SSIaaiLi64ELi256ELNS4_4UMMA5MajorE0ELSO_0ELNSN_8SaturateE0EEEEEENS4_6LayoutINS5_IJSD_SD_SD_EEENS5_IJNSA_ILi0EEESU_SU_EEEEENS5_IJNS4_10UnderscoreESX_SX_EEEEENS4_23SM90_TMA_LOAD_MULTICASTENS4_14ComposedLayoutINS4_7SwizzleILi2ELi4ELi3EEENS4_18smem_ptr_flag_bitsILi8EEENSS_INS5_IJNSA_ILi8EEESG_EEENS5_IJSG_SD_EEEEEEEvNS4_8identityES10_S1A_vS1B_EENS_8epilogue10collective18CollectiveEpilogueINS1D_23Sm100TmaWarpSpecializedILi4ELi2ELi32ELb0ELb0EEEJSI_NS5_IJNSS_ISG_SD_EES1I_EEEaSJ_aSJ_NS1D_6fusion15FusionCallbacksIS1H_NS1K_17LinearCombinationIaiaiLNS_15FloatRoundStyleE2EEESI_S1J_JEEENS4_5SM1004TMEM4LOAD26SM100_TMEM_LOAD_16dp32b32xENS4_13SM90_TMA_LOADES1A_NS4_39AutoVectorizingCopyWithAssumedAlignmentILi128EEENS4_14SM90_TMA_STOREES1A_S1W_S1W_EEEvvEEEEvNT_6ParamsE --------------------------
	.section	.nv.info._ZN7cutlass13device_kernelINS_4gemm6kernel13GemmUniversalIN4cute5tupleIJiiiiEEENS1_10collective13CollectiveMmaINS1_35MainloopSm100TmaUmmaWarpSpecializedILi10ELi2ELi4ENS5_IJNS4_1CILi2EEENSA_ILi4EEENSA_ILi1EEEEEEEENS5_IJNSA_ILi64EEENSA_ILi256EEESG_EEEaNS5_IJlSD_lEEEaSJ_NS4_8TiledMMAINS4_8MMA_AtomIJNS4_15SM100_MMA_S8_SSIaaiLi64ELi256ELNS4_4UMMA5MajorE0ELSO_0ELNSN_8SaturateE0EEEEEENS4_6LayoutINS5_IJSD_SD_SD_EEENS5_IJNSA_ILi0EEESU_SU_EEEEENS5_IJNS4_10UnderscoreESX_SX_EEEEENS4_23SM90_TMA_LOAD_MULTICASTENS4_14ComposedLayoutINS4_7SwizzleILi2ELi4ELi3EEENS4_18smem_ptr_flag_bitsILi8EEENSS_INS5_IJNSA_ILi8EEESG_EEENS5_IJSG_SD_EEEEEEEvNS4_8identityES10_S1A_vS1B_EENS_8epilogue10collective18CollectiveEpilogueINS1D_23Sm100TmaWarpSpecializedILi4ELi2ELi32ELb0ELb0EEEJSI_NS5_IJNSS_ISG_SD_EES1I_EEEaSJ_aSJ_NS1D_6fusion15FusionCallbacksIS1H_NS1K_17LinearCombinationIaiaiLNS_15FloatRoundStyleE2EEESI_S1J_JEEENS4_5SM1004TMEM4LOAD26SM100_TMEM_LOAD_16dp32b32xENS4_13SM90_TMA_LOADES1A_NS4_39AutoVectorizingCopyWithAssumedAlignmentILi128EEENS4_14SM90_TMA_STOREES1A_S1W_S1W_EEEvvEEEEvNT_6ParamsE,"",@"SHT_CUDA_INFO"
	.sectionflags	@""
	.align	4


	//----- nvinfo : EIATTR_CUDA_API_VERSION
	.align		4
        /*0000*/ 	.byte	0x04, 0x37
        /*0002*/ 	.short	(.L_32 - .L_31)
.L_31:
        /*0004*/ 	.word	0x00000082


	//----- nvinfo : EIATTR_KPARAM_INFO
	.align		4
.L_32:
        /*0008*/ 	.byte	0x04, 0x17
        /*000a*/ 	.short	(.L_34 - .L_33)
.L_33:
        /*000c*/ 	.word	0x00000000
        /*0010*/ 	.short	0x0000
        /*0012*/ 	.short	0x0000
        /*0014*/ 	.byte	0x00, 0xf0, 0x01, 0x20


	//----- nvinfo : EIATTR_AT_ENTRY_FRAGMENTS
	.align		4
.L_34:
        /*0018*/ 	.byte	0x04, 0x4f
        /*001a*/ 	.short	(.L_36 - .L_35)


	//   ....[0]....
.L_35:
        /*001c*/ 	.word	0x00000006


	//----- nvinfo : EIATTR_RESERVED_SMEM_USED
	.align		4
.L_36:
        /*0020*/ 	.byte	0x01, 0x41
	.zero		2


	//----- nvinfo : EIATTR_SPARSE_MMA_MASK
	.align		4
        /*0024*/ 	.byte	0x03, 0x50
        /*0026*/ 	.short	0x0000


	//----- nvinfo : EIATTR_TCGEN05_1CTA_USED
	.align		4
        /*0028*/ 	.byte	0x01, 0x51
	.zero		2


	//----- nvinfo : EIATTR_MAXREG_COUNT
	.align		4
        /*002c*/ 	.byte	0x03, 0x1b
        /*002e*/ 	.short	0x00ff


	//----- nvinfo : EIATTR_NUM_BARRIERS
	.align		4
        /*0030*/ 	.byte	0x02, 0x4c
        /*0032*/ 	.byte	0x07
	.zero		1


	//----- nvinfo : EIATTR_EXTERNS
	.align		4
        /*0034*/ 	.byte	0x04, 0x0f
        /*0036*/ 	.short	(.L_38 - .L_37)


	//   ....[0]....
	.align		4
.L_37:
        /*0038*/ 	.word	index@(__assertfail)


	//----- nvinfo : EIATTR_MERCURY_ISA_VERSION
	.align		4
.L_38:
        /*003c*/ 	.byte	0x03, 0x5f
        /*003e*/ 	.short	0x0101


	//----- nvinfo : EIATTR_INT_WARP_WIDE_INSTR_OFFSETS
	.align		4
        /*0040*/ 	.byte	0x04, 0x31
        /*0042*/ 	.short	(.L_40 - .L_39)


	//   ....[0]....
.L_39:
        /*0044*/ 	.word	0x00004270


	//   ....[1]....
        /*0048*/ 	.word	0x000042a0


	//   ....[2]....
        /*004c*/ 	.word	0x000042c0


	//   ....[3]....
        /*0050*/ 	.word	0x00004e00


	//   ....[4]....
        /*0054*/ 	.word	0x00004e70


	//   ....[5]....
        /*0058*/ 	.word	0x00004f50


	//   ....[6]....
        /*005c*/ 	.word	0x00004fd0


	//   ....[7]....
        /*0060*/ 	.word	0x000050d0


	//   ....[8]....
        /*0064*/ 	.word	0x00005150


	//   ....[9]....
        /*0068*/ 	.word	0x00005240


	//   ....[10]....
        /*006c*/ 	.word	0x000052f0


	//----- nvinfo : EIATTR_COOP_GROUP_MASK_REGIDS
	.align		4
.L_40:
        /*0070*/ 	.byte	0x04, 0x29
        /*0072*/ 	.short	(.L_42 - .L_41)


	//   ....[0]....
.L_41:
        /*0074*/ 	.word	0xffffffff


	//   ....[1]....
        /*0078*/ 	.word	0xffffffff


	//   ....[2]....
        /*007c*/ 	.word	0xffffffff


	//   ....[3]....
        /*0080*/ 	.word	0xffffffff


	//   ....[4]....
        /*0084*/ 	.word	0xffffffff


	//   ....[5]....
        /*0088*/ 	.word	0xffffffff


	//   ....[6]....
        /*008c*/ 	.word	0xffffffff


	//   ....[7]....
        /*0090*/ 	.word	0xffffffff


	//   ....[8]....
        /*0094*/ 	.word	0xffffffff


	//   ....[9]....
        /*0098*/ 	.word	0xffffffff


	//   ....[10]....
        /*009c*/ 	.word	0xffffffff


	//   ....[11]....
        /*00a0*/ 	.word	0xffffffff


	//   ....[12]....
        /*00a4*/ 	.word	0xffffffff


	//   ....[13]....
        /*00a8*/ 	.word	0xffffffff


	//----- nvinfo : EIATTR_COOP_GROUP_INSTR_OFFSETS
	.align		4
.L_42:
        /*00ac*/ 	.byte	0x04, 0x28
        /*00ae*/ 	.short	(.L_44 - .L_43)


	//   ....[0]....
.L_43:
        /*00b0*/ 	.word	0x00000080


	//   ....[1]....
        /*00b4*/ 	.word	0x000004e0


	//   ....[2]....
        /*00b8*/ 	.word	0x00000780


	//   ....[3]....
        /*00bc*/ 	.word	0x00000920


	//   ....[4]....
        /*00c0*/ 	.word	0x00000a20


	//   ....[5]....
        /*00c4*/ 	.word	0x00000b90


	//   ....[6]....
        /*00c8*/ 	.word	0x00000d30


	//   ....[7]....
        /*00cc*/ 	.word	0x00000ee0


	//   ....[8]....
        /*00d0*/ 	.word	0x00002330


	//   ....[9]....
        /*00d4*/ 	.word	0x00003540


	//   ....[10]....
        /*00d8*/ 	.word	0x00003750


	//   ....[11]....
        /*00dc*/ 	.word	0x00003780


	//   ....[12]....
        /*00e0*/ 	.word	0x00004150


	//   ....[13]....
        /*00e4*/ 	.word	0x00004380


	//----- nvinfo : EIATTR_VRC_CTA_INIT_COUNT
	.align		4
.L_44:
        /*00e8*/ 	.byte	0x02, 0x4a
        /*00ea*/ 	.byte	0x80
	.zero		1


	//----- nvinfo : EIATTR_SYSCALL_OFFSETS
	.align		4
        /*00ec*/ 	.byte	0x04, 0x46
        /*00ee*/ 	.short	(.L_46 - .L_45)


	//   ....[0]....
.L_45:
        /*00f0*/ 	.word	0x00005f60


	//   ....[1]....
        /*00f4*/ 	.word	0x000060a0


	//   ....[2]....
        /*00f8*/ 	.word	0x00006890


	//   ....[3]....
        /*00fc*/ 	.word	0x00007630


	//   ....[4]....
        /*0100*/ 	.word	0x00008380


	//   ....[5]....
        /*0104*/ 	.word	0x000090f0


	//----- nvinfo : EIATTR_MBARRIER_INSTR_OFFSETS
	.align		4
.L_46:
        /*0108*/ 	.byte	0x04, 0x39
        /*010a*/ 	.short	(.L_48 - .L_47)


	//   ....[0]....
.L_47:
        /*010c*/ 	.word	0x00000620
        /*0110*/ 	.word	0x000000ff
        /*0114*/ 	.word	0x00000000
        /*0118*/ 	.short	0x0100
        /*011a*/ 	.byte	0x04
	.zero		1


	//   ....[1]....
        /*011c*/ 	.word	0x00000630
        /*0120*/ 	.word	0x000000ff
        /*0124*/ 	.word	0x00000050
        /*0128*/ 	.short	0x0100
        /*012a*/ 	.byte	0x04
	.zero		1


	//   ....[2]....
        /*012c*/ 	.word	0x00000640
        /*0130*/ 	.word	0x000000ff
        /*0134*/ 	.word	0x00000008
        /*0138*/ 	.short	0x0100
        /*013a*/ 	.byte	0x04
	.zero		1


	//   ....[3]....
        /*013c*/ 	.word	0x00000650
        /*0140*/ 	.word	0x000000ff
        /*0144*/ 	.word	0x00000058
        /*0148*/ 	.short	0x0100
        /*014a*/ 	.byte	0x04
	.zero		1


	//   ....[4]....
        /*014c*/ 	.word	0x00000660
        /*0150*/ 	.word	0x000000ff
        /*0154*/ 	.word	0x00000010
        /*0158*/ 	.short	0x0100
        /*015a*/ 	.byte	0x04
	.zero		1


	//   ....[5]....
        /*015c*/ 	.word	0x00000670
        /*0160*/ 	.word	0x000000ff
        /*0164*/ 	.word	0x00000060
        /*0168*/ 	.short	0x0100
        /*016a*/ 	.byte	0x04
	.zero		1


	//   ....[6]....
        /*016c*/ 	.word	0x00000680
        /*0170*/ 	.word	0x000000ff
        /*0174*/ 	.word	0x00000018
        /*0178*/ 	.short	0x0100
        /*017a*/ 	.byte	0x04
	.zero		1


	//   ....[7]....
        /*017c*/ 	.word	0x00000690
        /*0180*/ 	.word	0x000000ff
        /*0184*/ 	.word	0x00000068
        /*0188*/ 	.short	0x0100
        /*018a*/ 	.byte	0x04
	.zero		1


	//   ....[8]....
        /*018c*/ 	.word	0x000006a0
        /*0190*/ 	.word	0x000000ff
        /*0194*/ 	.word	0x00000020
        /*0198*/ 	.short	0x0100
        /*019a*/ 	.byte	0x04
	.zero		1


	//   ....[9]....
        /*019c*/ 	.word	0x000006b0
        /*01a0*/ 	.word	0x000000ff
        /*01a4*/ 	.word	0x00000070
        /*01a8*/ 	.short	0x0100
        /*01aa*/ 	.byte	0x04
	.zero		1


	//   ....[10]....
        /*01ac*/ 	.word	0x000006c0
        /*01b0*/ 	.word	0x000000ff
        /*01b4*/ 	.word	0x00000028
        /*01b8*/ 	.short	0x0100
        /*01ba*/ 	.byte	0x04
	.zero		1


	//   ....[11]....
        /*01bc*/ 	.word	0x000006d0
        /*01c0*/ 	.word	0x000000ff
        /*01c4*/ 	.word	0x00000078
        /*01c8*/ 	.short	0x0100
        /*01ca*/ 	.byte	0x04
	.zero		1


	//   ....[12]....
        /*01cc*/ 	.word	0x000006e0
        /*01d0*/ 	.word	0x000000ff
        /*01d4*/ 	.word	0x00000030
        /*01d8*/ 	.short	0x0100
        /*01da*/ 	.byte	0x04
	.zero		1


	//   ....[13]....
        /*01dc*/ 	.word	0x000006f0
        /*01e0*/ 	.word	0x000000ff
        /*01e4*/ 	.word	0x00000080
        /*01e8*/ 	.short	0x0100
        /*01ea*/ 	.byte	0x04
	.zero		1


	//   ....[14]....
        /*01ec*/ 	.word	0x00000700
        /*01f0*/ 	.word	0x000000ff
        /*01f4*/ 	.word	0x00000038
        /*01f8*/ 	.short	0x0100
        /*01fa*/ 	.byte	0x04
	.zero		1


	//   ....[15]....
        /*01fc*/ 	.word	0x00000710
        /*0200*/ 	.word	0x000000ff
        /*0204*/ 	.word	0x00000088
        /*0208*/ 	.short	0x0100
        /*020a*/ 	.byte	0x04
	.zero		1


	//   ....[16]....
        /*020c*/ 	.word	0x00000720
        /*0210*/ 	.word	0x000000ff
        /*0214*/ 	.word	0x00000040
        /*0218*/ 	.short	0x0100
        /*021a*/ 	.byte	0x04
	.zero		1


	//   ....[17]....
        /*021c*/ 	.word	0x00000730
        /*0220*/ 	.word	0x000000ff
        /*0224*/ 	.word	0x00000090
        /*0228*/ 	.short	0x0100
        /*022a*/ 	.byte	0x04
	.zero		1


	//   ....[18]....
        /*022c*/ 	.word	0x00000740
        /*0230*/ 	.word	0x000000ff
        /*0234*/ 	.word	0x00000048
        /*0238*/ 	.short	0x0100
        /*023a*/ 	.byte	0x04
	.zero		1


	//   ....[19]....
        /*023c*/ 	.word	0x00000750
        /*0240*/ 	.word	0x000000ff
        /*0244*/ 	.word	0x00000098
        /*0248*/ 	.short	0x0100
        /*024a*/ 	.byte	0x04
	.zero		1


	//   ....[20]....
        /*024c*/ 	.word	0x00000890
        /*0250*/ 	.word	0x000000ff
        /*0254*/ 	.word	0x000000a0
        /*0258*/ 	.short	0x0100
        /*025a*/ 	.byte	0x04
	.zero		1


	//   ....[21]....
        /*025c*/ 	.word	0x000008a0
        /*0260*/ 	.word	0x000000ff
        /*0264*/ 	.word	0x000000c0
        /*0268*/ 	.short	0x0100
        /*026a*/ 	.byte	0x04
	.zero		1


	//   ....[22]....
        /*026c*/ 	.word	0x000008b0
        /*0270*/ 	.word	0x000000ff
        /*0274*/ 	.word	0x000000a8
        /*0278*/ 	.short	0x0100
        /*027a*/ 	.byte	0x04
	.zero		1


	//   ....[23]....
        /*027c*/ 	.word	0x000008c0
        /*0280*/ 	.word	0x000000ff
        /*0284*/ 	.word	0x000000c8
        /*0288*/ 	.short	0x0100
        /*028a*/ 	.byte	0x04
	.zero		1


	//   ....[24]....
        /*028c*/ 	.word	0x000008d0
        /*0290*/ 	.word	0x000000ff
        /*0294*/ 	.word	0x000000b0
        /*0298*/ 	.short	0x0100
        /*029a*/ 	.byte	0x04
	.zero		1


	//   ....[25]....
        /*029c*/ 	.word	0x000008e0
        /*02a0*/ 	.word	0x000000ff
        /*02a4*/ 	.word	0x000000d0
        /*02a8*/ 	.short	0x0100
        /*02aa*/ 	.byte	0x04
	.zero		1


	//   ....[26]....
        /*02ac*/ 	.word	0x000008f0
        /*02b0*/ 	.word	0x000000ff
        /*02b4*/ 	.word	0x000000b8
        /*02b8*/ 	.short	0x0100
        /*02ba*/ 	.byte	0x04
	.zero		1


	//   ....[27]....
        /*02bc*/ 	.word	0x00000900
        /*02c0*/ 	.word	0x000000ff
        /*02c4*/ 	.word	0x000000d8
        /*02c8*/ 	.short	0x0100
        /*02ca*/ 	.byte	0x04
	.zero		1


	//   ....[28]....
        /*02cc*/ 	.word	0x000009f0
        /*02d0*/ 	.word	0x000000ff
        /*02d4*/ 	.word	0x000000e0
        /*02d8*/ 	.short	0x0100
        /*02da*/ 	.byte	0x06
	.zero		1


	//   ....[29]....
        /*02dc*/ 	.word	0x00000a00
        /*02e0*/ 	.word	0x000000ff
        /*02e4*/ 	.word	0x000000e8
        /*02e8*/ 	.short	0x0100
        /*02ea*/ 	.byte	0x06
	.zero		1


	//   ....[30]....
        /*02ec*/ 	.word	0x00000b40
        /*02f0*/ 	.word	0x000000ff
        /*02f4*/ 	.word	0x000000f0
        /*02f8*/ 	.short	0x0100
        /*02fa*/ 	.byte	0x06
	.zero		1


	//   ....[31]....
        /*02fc*/ 	.word	0x00000b50
        /*0300*/ 	.word	0x000000ff
        /*0304*/ 	.word	0x00000100
        /*0308*/ 	.short	0x0100
        /*030a*/ 	.byte	0x06
	.zero		1


	//   ....[32]....
        /*030c*/ 	.word	0x00000b60
        /*0310*/ 	.word	0x000000ff
        /*0314*/ 	.word	0x000000f8
        /*0318*/ 	.short	0x0100
        /*031a*/ 	.byte	0x06
	.zero		1


	//   ....[33]....
        /*031c*/ 	.word	0x00000b70
        /*0320*/ 	.word	0x000000ff
        /*0324*/ 	.word	0x00000108
        /*0328*/ 	.short	0x0100
        /*032a*/ 	.byte	0x06
	.zero		1


	//   ....[34]....
        /*032c*/ 	.word	0x00000ca0
        /*0330*/ 	.word	0x000000ff
        /*0334*/ 	.word	0x00000110
        /*0338*/ 	.short	0x0100
        /*033a*/ 	.byte	0x04
	.zero		1


	//   ....[35]....
        /*033c*/ 	.word	0x00000cb0
        /*0340*/ 	.word	0x000000ff
        /*0344*/ 	.word	0x00000130
        /*0348*/ 	.short	0x0100
        /*034a*/ 	.byte	0x04
	.zero		1


	//   ....[36]....
        /*034c*/ 	.word	0x00000cc0
        /*0350*/ 	.word	0x000000ff
        /*0354*/ 	.word	0x00000118
        /*0358*/ 	.short	0x0100
        /*035a*/ 	.byte	0x04
	.zero		1


	//   ....[37]....
        /*035c*/ 	.word	0x00000cd0
        /*0360*/ 	.word	0x000000ff
        /*0364*/ 	.word	0x00000138
        /*0368*/ 	.short	0x0100
        /*036a*/ 	.byte	0x04
	.zero		1


	//   ....[38]....
        /*036c*/ 	.word	0x00000ce0
        /*0370*/ 	.word	0x000000ff
        /*0374*/ 	.word	0x00000120
        /*0378*/ 	.short	0x0100
        /*037a*/ 	.byte	0x04
	.zero		1


	//   ....[39]....
        /*037c*/ 	.word	0x00000cf0
        /*0380*/ 	.word	0x000000ff
        /*0384*/ 	.word	0x00000140
        /*0388*/ 	.short	0x0100
        /*038a*/ 	.byte	0x04
	.zero		1


	//   ....[40]....
        /*038c*/ 	.word	0x00000d00
        /*0390*/ 	.word	0x000000ff
        /*0394*/ 	.word	0x00000128
        /*0398*/ 	.short	0x0100
        /*039a*/ 	.byte	0x04
	.zero		1


	//   ....[41]....
        /*039c*/ 	.word	0x00000d10
        /*03a0*/ 	.word	0x000000ff
        /*03a4*/ 	.word	0x00000148
        /*03a8*/ 	.short	0x0100
        /*03aa*/ 	.byte	0x04
	.zero		1


	//   ....[42]....
        /*03ac*/ 	.word	0x00000e00
        /*03b0*/ 	.word	0x000000ff
        /*03b4*/ 	.word	0x00000150
        /*03b8*/ 	.short	0x0100
        /*03ba*/ 	.byte	0x04
	.zero		1


	//   ....[43]....
        /*03bc*/ 	.word	0x00000e10
        /*03c0*/ 	.word	0x000000ff
        /*03c4*/ 	.word	0x00000160
        /*03c8*/ 	.short	0x0100
        /*03ca*/ 	.byte	0x04
	.zero		1


	//   ....[44]....
        /*03cc*/ 	.word	0x00000e20
        /*03d0*/ 	.word	0x000000ff
        /*03d4*/ 	.word	0x00000158
        /*03d8*/ 	.short	0x0100
        /*03da*/ 	.byte	0x04
	.zero		1


	//   ....[45]....
        /*03dc*/ 	.word	0x00000e30
        /*03e0*/ 	.word	0x000000ff
        /*03e4*/ 	.word	0x00000168
        /*03e8*/ 	.short	0x0100
        /*03ea*/ 	.byte	0x04
	.zero		1


	//   ....[46]....
        /*03ec*/ 	.word	0x00001b80
        /*03f0*/ 	.word	0x00000000
        /*03f4*/ 	.word	0x00000160
        /*03f8*/ 	.short	0x010a
        /*03fa*/ 	.byte	0xff
	.zero		1


	//   ....[47]....
        /*03fc*/ 	.word	0x00001bb0
        /*0400*/ 	.word	0x00000000
        /*0404*/ 	.word	0x00000150
        /*0408*/ 	.short	0x0101
        /*040a*/ 	.byte	0xff
	.zero		1


	//   ....[48]....
        /*040c*/ 	.word	0x00001c90
        /*0410*/ 	.word	0x000000ff
        /*0414*/ 	.word	0x00000050
        /*0418*/ 	.short	0x010a
        /*041a*/ 	.byte	0x04
	.zero		1


	//   ....[49]....
        /*041c*/ 	.word	0x00001d10
        /*0420*/ 	.word	0x000000ff
        /*0424*/ 	.word	0x00000050
        /*0428*/ 	.short	0x010a
        /*042a*/ 	.byte	0x21
	.zero		1


	//   ....[50]....
        /*042c*/ 	.word	0x00001ea0
        /*0430*/ 	.word	0x000000ff
        /*0434*/ 	.word	0x00000050
        /*0438*/ 	.short	0x010a
        /*043a*/ 	.byte	0x08
	.zero		1


	//   ....[51]....
        /*043c*/ 	.word	0x00001fd0
        /*0440*/ 	.word	0x000000ff
        /*0444*/ 	.word	0x000000e8
        /*0448*/ 	.short	0x0101
        /*044a*/ 	.byte	0x06
	.zero		1


	//   ....[52]....
        /*044c*/ 	.word	0x00001ff0
        /*0450*/ 	.word	0x000000ff
        /*0454*/ 	.word	0x00000050
        /*0458*/ 	.short	0x010a
        /*045a*/ 	.byte	0x04
	.zero		1


	//   ....[53]....
        /*045c*/ 	.word	0x00002070
        /*0460*/ 	.word	0x000000ff
        /*0464*/ 	.word	0x00000050
        /*0468*/ 	.short	0x010a
        /*046a*/ 	.byte	0x11
	.zero		1


	//   ....[54]....
        /*046c*/ 	.word	0x00002200
        /*0470*/ 	.word	0x000000ff
        /*0474*/ 	.word	0x00000050
        /*0478*/ 	.short	0x010a
        /*047a*/ 	.byte	0x07
	.zero		1


	//   ....[55]....
        /*047c*/ 	.word	0x00002360
        /*0480*/ 	.word	0x00000003
        /*0484*/ 	.word	0x000000f0
        /*0488*/ 	.short	0x010a
        /*048a*/ 	.byte	0xff
	.zero		1


	//   ....[56]....
        /*048c*/ 	.word	0x000024b0
        /*0490*/ 	.word	0x00000000
        /*0494*/ 	.word	0x00000000
        /*0498*/ 	.short	0x0101
        /*049a*/ 	.byte	0xff
	.zero		1


	//   ....[57]....
        /*049c*/ 	.word	0x00002a60
        /*04a0*/ 	.word	0x000000ff
        /*04a4*/ 	.word	0x00000000
        /*04a8*/ 	.short	0x010a
        /*04aa*/ 	.byte	0x04
	.zero		1


	//   ....[58]....
        /*04ac*/ 	.word	0x00002af0
        /*04b0*/ 	.word	0x000000ff
        /*04b4*/ 	.word	0x00000000
        /*04b8*/ 	.short	0x010a
        /*04ba*/ 	.byte	0x05
	.zero		1


	//   ....[59]....
        /*04bc*/ 	.word	0x00002b80
        /*04c0*/ 	.word	0x000000ff
        /*04c4*/ 	.word	0x00000000
        /*04c8*/ 	.short	0x010a
        /*04ca*/ 	.byte	0x05
	.zero		1


	//   ....[60]....
        /*04cc*/ 	.word	0x00002c10
        /*04d0*/ 	.word	0x000000ff
        /*04d4*/ 	.word	0x00000000
        /*04d8*/ 	.short	0x010a
        /*04da*/ 	.byte	0x05
	.zero		1


	//   ....[61]....
        /*04dc*/ 	.word	0x00002ca0
        /*04e0*/ 	.word	0x000000ff
        /*04e4*/ 	.word	0x00000000
        /*04e8*/ 	.short	0x010a
        /*04ea*/ 	.byte	0x05
	.zero		1


	//   ....[62]....
        /*04ec*/ 	.word	0x00002d30
        /*04f0*/ 	.word	0x000000ff
        /*04f4*/ 	.word	0x00000000
        /*04f8*/ 	.short	0x010a
        /*04fa*/ 	.byte	0x05
	.zero		1


	//   ....[63]....
        /*04fc*/ 	.word	0x00002dc0
        /*0500*/ 	.word	0x000000ff
        /*0504*/ 	.word	0x00000000
        /*0508*/ 	.short	0x010a
        /*050a*/ 	.byte	0x05
	.zero		1


	//   ....[64]....
        /*050c*/ 	.word	0x00002e50
        /*0510*/ 	.word	0x000000ff
        /*0514*/ 	.word	0x00000000
        /*0518*/ 	.short	0x010a
        /*051a*/ 	.byte	0x05
	.zero		1


	//   ....[65]....
        /*051c*/ 	.word	0x00002ee0
        /*0520*/ 	.word	0x000000ff
        /*0524*/ 	.word	0x00000000
        /*0528*/ 	.short	0x010a
        /*052a*/ 	.byte	0x05
	.zero		1


	//   ....[66]....
        /*052c*/ 	.word	0x00002f80
        /*0530*/ 	.word	0x00000000
        /*0534*/ 	.word	0x00000000
        /*0538*/ 	.short	0x010a
        /*053a*/ 	.byte	0xff
	.zero		1


	//   ....[67]....
        /*053c*/ 	.word	0x000030a0
        /*0540*/ 	.word	0x00000002
        /*0544*/ 	.word	0x00000150
        /*0548*/ 	.short	0x010a
        /*054a*/ 	.byte	0xff
	.zero		1


	//   ....[68]....
        /*054c*/ 	.word	0x00003110
        /*0550*/ 	.word	0x00000002
        /*0554*/ 	.word	0x00000000
        /*0558*/ 	.short	0x0101
        /*055a*/ 	.byte	0xff
	.zero		1


	//   ....[69]....
        /*055c*/ 	.word	0x00003130
        /*0560*/ 	.word	0x000000ff
        /*0564*/ 	.word	0x00000100
        /*0568*/ 	.short	0x010a
        /*056a*/ 	.byte	0x04
	.zero		1


	//   ....[70]....
        /*056c*/ 	.word	0x00003250
        /*0570*/ 	.word	0x00000002
        /*0574*/ 	.word	0x000000f0
        /*0578*/ 	.short	0x010a
        /*057a*/ 	.byte	0xff
	.zero		1


	//   ....[71]....
        /*057c*/ 	.word	0x00003350
        /*0580*/ 	.word	0x00000002
        /*0584*/ 	.word	0x00000000
        /*0588*/ 	.short	0x0101
        /*058a*/ 	.byte	0xff
	.zero		1


	//   ....[72]....
        /*058c*/ 	.word	0x000033e0
        /*0590*/ 	.word	0x000000ff
        /*0594*/ 	.word	0x00000100
        /*0598*/ 	.short	0x0106
        /*059a*/ 	.byte	0x04
	.zero		1


	//   ....[73]....
        /*059c*/ 	.word	0x00003400
        /*05a0*/ 	.word	0x000000ff
        /*05a4*/ 	.word	0x00000100
        /*05a8*/ 	.short	0x010a
        /*05aa*/ 	.byte	0x04
	.zero		1


	//   ....[74]....
        /*05ac*/ 	.word	0x00003490
        /*05b0*/ 	.word	0x000000ff
        /*05b4*/ 	.word	0x00000100
        /*05b8*/ 	.short	0x0106
        /*05ba*/ 	.byte	0x07
	.zero		1


	//   ....[75]....
        /*05bc*/ 	.word	0x000034d0
        /*05c0*/ 	.word	0x00000000
        /*05c4*/ 	.word	0x00000100
        /*05c8*/ 	.short	0x010a
        /*05ca*/ 	.byte	0xff
	.zero		1


	//   ....[76]....
        /*05cc*/ 	.word	0x000039e0
        /*05d0*/ 	.word	0x00000000
        /*05d4*/ 	.word	0x000000f0
        /*05d8*/ 	.short	0x010a
        /*05da*/ 	.byte	0xff
	.zero		1


	//   ....[77]....
        /*05dc*/ 	.word	0x00003ae0
        /*05e0*/ 	.word	0x00000003
        /*05e4*/ 	.word	0x00000000
        /*05e8*/ 	.short	0x0101
        /*05ea*/ 	.byte	0xff
	.zero		1


	//   ....[78]....
        /*05ec*/ 	.word	0x00003af0
        /*05f0*/ 	.word	0x000000ff
        /*05f4*/ 	.word	0x00000000
        /*05f8*/ 	.short	0x010a
        /*05fa*/ 	.byte	0x04
	.zero		1


	//   ....[79]....
        /*05fc*/ 	.word	0x00003b70
        /*0600*/ 	.word	0x000000ff
        /*0604*/ 	.word	0x00000130
        /*0608*/ 	.short	0x010a
        /*060a*/ 	.byte	0x17
	.zero		1


	//   ....[80]....
        /*060c*/ 	.word	0x00003c50
        /*0610*/ 	.word	0x000000ff
        /*0614*/ 	.word	0x00000000
        /*0618*/ 	.short	0x010a
        /*061a*/ 	.byte	0x05
	.zero		1


	//   ....[81]....
        /*061c*/ 	.word	0x00003d90
        /*0620*/ 	.word	0x000000ff
        /*0624*/ 	.word	0x00000000
        /*0628*/ 	.short	0x010a
        /*062a*/ 	.byte	0x04
	.zero		1


	//   ....[82]....
        /*062c*/ 	.word	0x00003f80
        /*0630*/ 	.word	0x000000ff
        /*0634*/ 	.word	0x00000000
        /*0638*/ 	.short	0x010a
        /*063a*/ 	.byte	0x04
	.zero		1


	//   ....[83]....
        /*063c*/ 	.word	0x00004010
        /*0640*/ 	.word	0x000000ff
        /*0644*/ 	.word	0x00000000
        /*0648*/ 	.short	0x010a
        /*064a*/ 	.byte	0x05
	.zero		1


	//   ....[84]....
        /*064c*/ 	.word	0x000040a0
        /*0650*/ 	.word	0x000000ff
        /*0654*/ 	.word	0x00000000
        /*0658*/ 	.short	0x010a
        /*065a*/ 	.byte	0x05
	.zero		1


	//   ....[85]....
        /*065c*/ 	.word	0x00004130
        /*0660*/ 	.word	0x000000ff
        /*0664*/ 	.word	0x00000000
        /*0668*/ 	.short	0x010a
        /*066a*/ 	.byte	0x04
	.zero		1


	//   ....[86]....
        /*066c*/ 	.word	0x00004600
        /*0670*/ 	.word	0x0000000c
        /*0674*/ 	.word	0x000000f0
        /*0678*/ 	.short	0x010a
        /*067a*/ 	.byte	0xff
	.zero		1


	//   ....[87]....
        /*067c*/ 	.word	0x00004770
        /*0680*/ 	.word	0x00000000
        /*0684*/ 	.word	0x00000000
        /*0688*/ 	.short	0x0101
        /*068a*/ 	.byte	0xff
	.zero		1


	//   ....[88]....
        /*068c*/ 	.word	0x00004c00
        /*0690*/ 	.word	0x000000ff
        /*0694*/ 	.word	0x000000e8
        /*0698*/ 	.short	0x010a
        /*069a*/ 	.byte	0x15
	.zero		1


	//   ....[89]....
        /*069c*/ 	.word	0x00004d80
        /*06a0*/ 	.word	0x000000ff
        /*06a4*/ 	.word	0x000000c0
        /*06a8*/ 	.short	0x010a
        /*06aa*/ 	.byte	0x15
	.zero		1


	//   ....[90]....
        /*06ac*/ 	.word	0x00004f00
        /*06b0*/ 	.word	0x000000ff
        /*06b4*/ 	.word	0x000000a0
        /*06b8*/ 	.short	0x010b
        /*06ba*/ 	.byte	0x15
	.zero		1


	//   ....[91]....
        /*06bc*/ 	.word	0x00004f10
        /*06c0*/ 	.word	0x000000ff
        /*06c4*/ 	.word	0x00000000
        /*06c8*/ 	.short	0x0101
        /*06ca*/ 	.byte	0x06
	.zero		1


	//   ....[92]....
        /*06cc*/ 	.word	0x00004f20
        /*06d0*/ 	.word	0x000000ff
        /*06d4*/ 	.word	0x000000c8
        /*06d8*/ 	.short	0x010a
        /*06da*/ 	.byte	0x15
	.zero		1


	//   ....[93]....
        /*06dc*/ 	.word	0x00005080
        /*06e0*/ 	.word	0x000000ff
        /*06e4*/ 	.word	0x000000a8
        /*06e8*/ 	.short	0x010b
        /*06ea*/ 	.byte	0x15
	.zero		1


	//   ....[94]....
        /*06ec*/ 	.word	0x00005090
        /*06f0*/ 	.word	0x000000ff
        /*06f4*/ 	.word	0x00000000
        /*06f8*/ 	.short	0x0101
        /*06fa*/ 	.byte	0x06
	.zero		1


	//   ....[95]....
        /*06fc*/ 	.word	0x000050a0
        /*0700*/ 	.word	0x000000ff
        /*0704*/ 	.word	0x000000d0
        /*0708*/ 	.short	0x010a
        /*070a*/ 	.byte	0x15
	.zero		1


	//   ....[96]....
        /*070c*/ 	.word	0x000051f0
        /*0710*/ 	.word	0x000000ff
        /*0714*/ 	.word	0x000000b0
        /*0718*/ 	.short	0x010b
        /*071a*/ 	.byte	0x15
	.zero		1


	//   ....[97]....
        /*071c*/ 	.word	0x00005200
        /*0720*/ 	.word	0x000000ff
        /*0724*/ 	.word	0x00000000
        /*0728*/ 	.short	0x0101
        /*072a*/ 	.byte	0x06
	.zero		1


	//   ....[98]....
        /*072c*/ 	.word	0x00005210
        /*0730*/ 	.word	0x000000ff
        /*0734*/ 	.word	0x000000d8
        /*0738*/ 	.short	0x010a
        /*073a*/ 	.byte	0x15
	.zero		1


	//   ....[99]....
        /*073c*/ 	.word	0x00005400
        /*0740*/ 	.word	0x000000ff
        /*0744*/ 	.word	0x000000b8
        /*0748*/ 	.short	0x010b
        /*074a*/ 	.byte	0x15
	.zero		1


	//   ....[100]....
        /*074c*/ 	.word	0x00005410
        /*0750*/ 	.word	0x000000ff
        /*0754*/ 	.word	0x00000000
        /*0758*/ 	.short	0x0101
        /*075a*/ 	.byte	0x25
	.zero		1


	//   ....[101]....
        /*075c*/ 	.word	0x00005440
        /*0760*/ 	.word	0x000000ff
        /*0764*/ 	.word	0x000000c0
        /*0768*/ 	.short	0x010a
        /*076a*/ 	.byte	0x15
	.zero		1


	//   ....[102]....
        /*076c*/ 	.word	0x00005460
        /*0770*/ 	.word	0x000000ff
        /*0774*/ 	.word	0x000000c8
        /*0778*/ 	.short	0x010a
        /*077a*/ 	.byte	0x15
	.zero		1


	//   ....[103]....
        /*077c*/ 	.word	0x00005480
        /*0780*/ 	.word	0x000000ff
        /*0784*/ 	.word	0x000000d0
        /*0788*/ 	.short	0x010a
        /*078a*/ 	.byte	0x15
	.zero		1


	//   ....[104]....
        /*078c*/ 	.word	0x000054c0
        /*0790*/ 	.word	0x00000000
        /*0794*/ 	.word	0x000000d8
        /*0798*/ 	.short	0x010a
        /*079a*/ 	.byte	0xff
	.zero		1


	//   ....[105]....
        /*079c*/ 	.word	0x00005800
        /*07a0*/ 	.word	0x00000003
        /*07a4*/ 	.word	0x000000f0
        /*07a8*/ 	.short	0x010a
        /*07aa*/ 	.byte	0xff
	.zero		1


	//   ....[106]....
        /*07ac*/ 	.word	0x00005980
        /*07b0*/ 	.word	0x00000000
        /*07b4*/ 	.word	0x00000000
        /*07b8*/ 	.short	0x0101
        /*07ba*/ 	.byte	0xff
	.zero		1


	//   ....[107]....
        /*07bc*/ 	.word	0x00006470
        /*07c0*/ 	.word	0x00000002
        /*07c4*/ 	.word	0x000000a0
        /*07c8*/ 	.short	0x010a
        /*07ca*/ 	.byte	0xff
	.zero		1


	//   ....[108]....
        /*07cc*/ 	.word	0x00006490
        /*07d0*/ 	.word	0x00000034
        /*07d4*/ 	.word	0x00000110
        /*07d8*/ 	.short	0x010a
        /*07da*/ 	.byte	0xff
	.zero		1


	//   ....[109]....
        /*07dc*/ 	.word	0x000065d0
        /*07e0*/ 	.word	0x00000002
        /*07e4*/ 	.word	0x000000a0
        /*07e8*/ 	.short	0x010a
        /*07ea*/ 	.byte	0xff
	.zero		1


	//   ....[110]....
        /*07ec*/ 	.word	0x000066f0
        /*07f0*/ 	.word	0x00000000
        /*07f4*/ 	.word	0x00000000
        /*07f8*/ 	.short	0x0101
        /*07fa*/ 	.byte	0xff
	.zero		1


	//   ....[111]....
        /*07fc*/ 	.word	0x00006770
        /*0800*/ 	.word	0x00000034
        /*0804*/ 	.word	0x00000110
        /*0808*/ 	.short	0x010a
        /*080a*/ 	.byte	0xff
	.zero		1


	//   ....[112]....
        /*080c*/ 	.word	0x000072e0
        /*0810*/ 	.word	0x00000000
        /*0814*/ 	.word	0x000000a0
        /*0818*/ 	.short	0x010a
        /*081a*/ 	.byte	0xff
	.zero		1


	//   ....[113]....
        /*081c*/ 	.word	0x00007390
        /*0820*/ 	.word	0x00000000
        /*0824*/ 	.word	0x000000a0
        /*0828*/ 	.short	0x010a
        /*082a*/ 	.byte	0xff
	.zero		1


	//   ....[114]....
        /*082c*/ 	.word	0x000074b0
        /*0830*/ 	.word	0x00000000
        /*0834*/ 	.word	0x00000000
        /*0838*/ 	.short	0x0101
        /*083a*/ 	.byte	0xff
	.zero		1


	//   ....[115]....
        /*083c*/ 	.word	0x00008020
        /*0840*/ 	.word	0x00000000
        /*0844*/ 	.word	0x000000a0
        /*0848*/ 	.short	0x010a
        /*084a*/ 	.byte	0xff
	.zero		1


	//   ....[116]....
        /*084c*/ 	.word	0x000080d0
        /*0850*/ 	.word	0x00000000
        /*0854*/ 	.word	0x000000a0
        /*0858*/ 	.short	0x010a
        /*085a*/ 	.byte	0xff
	.zero		1


	//   ....[117]....
        /*085c*/ 	.word	0x00008200
        /*0860*/ 	.word	0x00000000
        /*0864*/ 	.word	0x00000000
        /*0868*/ 	.short	0x0101
        /*086a*/ 	.byte	0xff
	.zero		1


	//   ....[118]....
        /*086c*/ 	.word	0x00008da0
        /*0870*/ 	.word	0x00000000
        /*0874*/ 	.word	0x000000a0
        /*0878*/ 	.short	0x010a
        /*087a*/ 	.byte	0xff
	.zero		1


	//   ....[119]....
        /*087c*/ 	.word	0x00008e50
        /*0880*/ 	.word	0x00000000
        /*0884*/ 	.word	0x000000a0
        /*0888*/ 	.short	0x010a
        /*088a*/ 	.byte	0xff
	.zero		1


	//   ....[120]....
        /*088c*/ 	.word	0x00008f70
        /*0890*/ 	.word	0x00000000
        /*0894*/ 	.word	0x00000000
        /*0898*/ 	.short	0x0101
        /*089a*/ 	.byte	0xff
	.zero		1


	//   ....[121]....
        /*089c*/ 	.word	0x00009380
        /*08a0*/ 	.word	0x000000ff
        /*08a4*/ 	.word	0x00000000
        /*08a8*/ 	.short	0x0101
        /*08aa*/ 	.byte	0x04
	.zero		1


	//   ....[122]....
        /*08ac*/ 	.word	0x00009c70
        /*08b0*/ 	.word	0x00000000
        /*08b4*/ 	.word	0x00000160
        /*08b8*/ 	.short	0x010a
        /*08ba*/ 	.byte	0xff
	.zero		1


	//   ....[123]....
        /*08bc*/ 	.word	0x00009cd0
        /*08c0*/ 	.word	0x00000000
        /*08c4*/ 	.word	0x00000050
        /*08c8*/ 	.short	0x010a
        /*08ca*/ 	.byte	0xff
	.zero		1


	//   ....[124]....
        /*08cc*/ 	.word	0x00009d30
        /*08d0*/ 	.word	0x00000000
        /*08d4*/ 	.word	0x00000050
        /*08d8*/ 	.short	0x010a
        /*08da*/ 	.byte	0xff
	.zero		1


	//   ....[125]....
        /*08dc*/ 	.word	0x00009d80
        /*08e0*/ 	.word	0x00000003
        /*08e4*/ 	.word	0x000000f0
        /*08e8*/ 	.short	0x010a
        /*08ea*/ 	.byte	0xff
	.zero		1


	//   ....[126]....
        /*08ec*/ 	.word	0x00009de0
        /*08f0*/ 	.word	0x00000000
        /*08f4*/ 	.word	0x00000000
        /*08f8*/ 	.short	0x010a
        /*08fa*/ 	.byte	0xff
	.zero		1


	//   ....[127]....
        /*08fc*/ 	.word	0x00009e40
        /*0900*/ 	.word	0x00000000
        /*0904*/ 	.word	0x00000000
        /*0908*/ 	.short	0x010a
        /*090a*/ 	.byte	0xff
	.zero		1


	//   ....[128]....
        /*090c*/ 	.word	0x00009ea0
        /*0910*/ 	.word	0x00000000
        /*0914*/ 	.word	0x00000000
        /*0918*/ 	.short	0x010a
        /*091a*/ 	.byte	0xff
	.zero		1


	//   ....[129]....
        /*091c*/ 	.word	0x00009f00
        /*0920*/ 	.word	0x00000000
        /*0924*/ 	.word	0x00000000
        /*0928*/ 	.short	0x010a
        /*092a*/ 	.byte	0xff
	.zero		1


	//   ....[130]....
        /*092c*/ 	.word	0x00009f60
        /*0930*/ 	.word	0x00000000
        /*0934*/ 	.word	0x00000000
        /*0938*/ 	.short	0x010a
        /*093a*/ 	.byte	0xff
	.zero		1


	//   ....[131]....
        /*093c*/ 	.word	0x00009fc0
        /*0940*/ 	.word	0x00000000
        /*0944*/ 	.word	0x00000000
        /*0948*/ 	.short	0x010a
        /*094a*/ 	.byte	0xff
	.zero		1


	//   ....[132]....
        /*094c*/ 	.word	0x0000a020
        /*0950*/ 	.word	0x00000000
        /*0954*/ 	.word	0x00000000
        /*0958*/ 	.short	0x010a
        /*095a*/ 	.byte	0xff
	.zero		1


	//   ....[133]....
        /*095c*/ 	.word	0x0000a080
        /*0960*/ 	.word	0x00000000
        /*0964*/ 	.word	0x00000000
        /*0968*/ 	.short	0x010a
        /*096a*/ 	.byte	0xff
	.zero		1


	//   ....[134]....
        /*096c*/ 	.word	0x0000a0e0
        /*0970*/ 	.word	0x00000000
        /*0974*/ 	.word	0x00000000
        /*0978*/ 	.short	0x010a
        /*097a*/ 	.byte	0xff
	.zero		1


	//   ....[135]....
        /*097c*/ 	.word	0x0000a130
        /*0980*/ 	.word	0x00000002
        /*0984*/ 	.word	0x00000150
        /*0988*/ 	.short	0x010a
        /*098a*/ 	.byte	0xff
	.zero		1


	//   ....[136]....
        /*098c*/ 	.word	0x0000a190
        /*0990*/ 	.word	0x00000002
        /*0994*/ 	.word	0x00000100
        /*0998*/ 	.short	0x010a
        /*099a*/ 	.byte	0xff
	.zero		1


	//   ....[137]....
        /*099c*/ 	.word	0x0000a1e0
        /*09a0*/ 	.word	0x00000002
        /*09a4*/ 	.word	0x000000f0
        /*09a8*/ 	.short	0x010a
        /*09aa*/ 	.byte	0xff
	.zero		1


	//   ....[138]....
        /*09ac*/ 	.word	0x0000a240
        /*09b0*/ 	.word	0x00000000
        /*09b4*/ 	.word	0x00000100
        /*09b8*/ 	.short	0x010a
        /*09ba*/ 	.byte	0xff
	.zero		1


	//   ....[139]....
        /*09bc*/ 	.word	0x0000a290
        /*09c0*/ 	.word	0x00000000
        /*09c4*/ 	.word	0x000000f0
        /*09c8*/ 	.short	0x010a
        /*09ca*/ 	.byte	0xff
	.zero		1


	//   ....[140]....
        /*09cc*/ 	.word	0x0000a2f0
        /*09d0*/ 	.word	0x00000002
        /*09d4*/ 	.word	0x00000130
        /*09d8*/ 	.short	0x010a
        /*09da*/ 	.byte	0xff
	.zero		1


	//   ....[141]....
        /*09dc*/ 	.word	0x0000a350
        /*09e0*/ 	.word	0x00000000
        /*09e4*/ 	.word	0x00000000
        /*09e8*/ 	.short	0x010a
        /*09ea*/ 	.byte	0xff
	.zero		1


	//   ....[142]....
        /*09ec*/ 	.word	0x0000a3b0
        /*09f0*/ 	.word	0x00000000
        /*09f4*/ 	.word	0x00000000
        /*09f8*/ 	.short	0x010a
        /*09fa*/ 	.byte	0xff
	.zero		1


	//   ....[143]....
        /*09fc*/ 	.word	0x0000a410
        /*0a00*/ 	.word	0x00000000
        /*0a04*/ 	.word	0x00000000
        /*0a08*/ 	.short	0x010a
        /*0a0a*/ 	.byte	0xff
	.zero		1


	//   ....[144]....
        /*0a0c*/ 	.word	0x0000a470
        /*0a10*/ 	.word	0x00000000
        /*0a14*/ 	.word	0x00000000
        /*0a18*/ 	.short	0x010a
        /*0a1a*/ 	.byte	0xff
	.zero		1


	//   ....[145]....
        /*0a1c*/ 	.word	0x0000a4d0
        /*0a20*/ 	.word	0x00000000
        /*0a24*/ 	.word	0x00000000
        /*0a28*/ 	.short	0x010a
        /*0a2a*/ 	.byte	0xff
	.zero		1


	//   ....[146]....
        /*0a2c*/ 	.word	0x0000a520
        /*0a30*/ 	.word	0x0000000c
        /*0a34*/ 	.word	0x000000f0
        /*0a38*/ 	.short	0x010a
        /*0a3a*/ 	.byte	0xff
	.zero		1


	//   ....[147]....
        /*0a3c*/ 	.word	0x0000a580
        /*0a40*/ 	.word	0x00000000
        /*0a44*/ 	.word	0x000000e8
        /*0a48*/ 	.short	0x010a
        /*0a4a*/ 	.byte	0xff
	.zero		1


	//   ....[148]....
        /*0a4c*/ 	.word	0x0000a5e0
        /*0a50*/ 	.word	0x00000000
        /*0a54*/ 	.word	0x000000c0
        /*0a58*/ 	.short	0x010a
        /*0a5a*/ 	.byte	0xff
	.zero		1


	//   ....[149]....
        /*0a5c*/ 	.word	0x0000a640
        /*0a60*/ 	.word	0x00000000
        /*0a64*/ 	.word	0x000000c8
        /*0a68*/ 	.short	0x010a
        /*0a6a*/ 	.byte	0xff
	.zero		1


	//   ....[150]....
        /*0a6c*/ 	.word	0x0000a6a0
        /*0a70*/ 	.word	0x00000000
        /*0a74*/ 	.word	0x000000d0
        /*0a78*/ 	.short	0x010a
        /*0a7a*/ 	.byte	0xff
	.zero		1


	//   ....[151]....
        /*0a7c*/ 	.word	0x0000a700
        /*0a80*/ 	.word	0x00000000
        /*0a84*/ 	.word	0x000000d8
        /*0a88*/ 	.short	0x010a
        /*0a8a*/ 	.byte	0xff
	.zero		1


	//   ....[152]....
        /*0a8c*/ 	.word	0x0000a760
        /*0a90*/ 	.word	0x00000000
        /*0a94*/ 	.word	0x000000c0
        /*0a98*/ 	.short	0x010a
        /*0a9a*/ 	.byte	0xff
	.zero		1


	//   ....[153]....
        /*0a9c*/ 	.word	0x0000a7c0
        /*0aa0*/ 	.word	0x00000000
        /*0aa4*/ 	.word	0x000000c8
        /*0aa8*/ 	.short	0x010a
        /*0aaa*/ 	.byte	0xff
	.zero		1


	//   ....[154]....
        /*0aac*/ 	.word	0x0000a820
        /*0ab0*/ 	.word	0x00000000
        /*0ab4*/ 	.word	0x000000d0
        /*0ab8*/ 	.short	0x010a
        /*0aba*/ 	.byte	0xff
	.zero		1


	//   ....[155]....
        /*0abc*/ 	.word	0x0000a870
        /*0ac0*/ 	.word	0x00000003
        /*0ac4*/ 	.word	0x000000f0
        /*0ac8*/ 	.short	0x010a
        /*0aca*/ 	.byte	0xff
	.zero		1


	//   ....[156]....
        /*0acc*/ 	.word	0x0000a8c0
        /*0ad0*/ 	.word	0x00000002
        /*0ad4*/ 	.word	0x000000a0
        /*0ad8*/ 	.short	0x010a
        /*0ada*/ 	.byte	0xff
	.zero		1


	//   ....[157]....
        /*0adc*/ 	.word	0x0000a910
        /*0ae0*/ 	.word	0x00000034
        /*0ae4*/ 	.word	0x00000110
        /*0ae8*/ 	.short	0x010a
        /*0aea*/ 	.byte	0xff
	.zero		1


	//   ....[158]....
        /*0aec*/ 	.word	0x0000a960
        /*0af0*/ 	.word	0x00000000
        /*0af4*/ 	.word	0x000000a0
        /*0af8*/ 	.short	0x010a
        /*0afa*/ 	.byte	0xff
	.zero		1


	//   ....[159]....
        /*0afc*/ 	.word	0x0000a9b0
        /*0b00*/ 	.word	0x00000000
        /*0b04*/ 	.word	0x000000a0
        /*0b08*/ 	.short	0x010a
        /*0b0a*/ 	.byte	0xff
	.zero		1


	//   ....[160]....
        /*0b0c*/ 	.word	0x0000aa00
        /*0b10*/ 	.word	0x00000000
        /*0b14*/ 	.word	0x000000a0
        /*0b18*/ 	.short	0x010a
        /*0b1a*/ 	.byte	0xff
	.zero		1


	//----- nvinfo : EIATTR_NUM_MBARRIERS
	.align		4
.L_48:
        /*0b1c*/ 	.byte	0x03, 0x38
        /*0b1e*/ 	.short	0x002e


	//----- nvinfo : EIATTR_EXIT_INSTR_OFFSETS
	.align		4
        /*0b20*/ 	.byte	0x04, 0x1c
        /*0b22*/ 	.short	(.L_50 - .L_49)


	//   ....[0]....
.L_49:
        /*0b24*/ 	.word	0x00002fb0


	//   ....[1]....
        /*0b28*/ 	.word	0x000034a0


	//   ....[2]....
        /*0b2c*/ 	.word	0x00003500


	//   ....[3]....
        /*0b30*/ 	.word	0x00004390


	//   ....[4]....
        /*0b34*/ 	.word	0x000054f0


	//   ....[5]....
        /*0b38*/ 	.word	0x00005530


	//   ....[6]....
        /*0b3c*/ 	.word	0x00009c60


	//----- nvinfo : EIATTR_MAX_THREADS
	.align		4
.L_50:
        /*0b40*/ 	.byte	0x04, 0x05
        /*0b42*/ 	.short	(.L_52 - .L_51)
.L_51:
        /*0b44*/ 	.word	0x00000100
        /*0b48*/ 	.word	0x00000001
        /*0b4c*/ 	.word	0x00000001


	//----- nvinfo : EIATTR_CRS_STACK_SIZE
	.align		4
.L_52:
        /*0b50*/ 	.byte	0x04, 0x1e
        /*0b52*/ 	.short	(.L_54 - .L_53)
.L_53:
        /*0b54*/ 	.word	0x00000000


	//----- nvinfo : EIATTR_CBANK_PARAM_SIZE
	.align		4
.L_54:
        /*0b58*/ 	.byte	0x03, 0x19
        /*0b5a*/ 	.short	0x0800


	//----- nvinfo : EIATTR_PARAM_CBANK
	.align		4
        /*0b5c*/ 	.byte	0x04, 0x0a
        /*0b5e*/ 	.short	(.L_56 - .L_55)
	.align		4
.L_55:
        /*0b60*/ 	.word	index@(.nv.constant0._ZN7cutlass13device_kernelINS_4gemm6kernel13GemmUniversalIN4cute5tupleIJiiiiEEENS1_10collective13CollectiveMmaINS1_35MainloopSm100TmaUmmaWarpSpecializedILi10ELi2ELi4ENS5_IJNS4_1CILi2EEENSA_ILi4EEENSA_ILi1EEEEEEEENS5_IJNSA_ILi64EEENSA_ILi256EEESG_EEEaNS5_IJlSD_lEEEaSJ_NS4_8TiledMMAINS4_8MMA_AtomIJNS4_15SM100_MMA_S8_SSIaaiLi64ELi256ELNS4_4UMMA5MajorE0ELSO_0ELNSN_8SaturateE0EEEEEENS4_6LayoutINS5_IJSD_SD_SD_EEENS5_IJNSA_ILi0EEESU_SU_EEEEENS5_IJNS4_10UnderscoreESX_SX_EEEEENS4_23SM90_TMA_LOAD_MULTICASTENS4_14ComposedLayoutINS4_7SwizzleILi2ELi4ELi3EEENS4_18smem_ptr_flag_bitsILi8EEENSS_INS5_IJNSA_ILi8EEESG_EEENS5_IJSG_SD_EEEEEEEvNS4_8identityES10_S1A_vS1B_EENS_8epilogue10collective18CollectiveEpilogueINS1D_23Sm100TmaWarpSpecializedILi4ELi2ELi32ELb0ELb0EEEJSI_NS5_IJNSS_ISG_SD_EES1I_EEEaSJ_aSJ_NS1D_6fusion15FusionCallbacksIS1H_NS1K_17LinearCombinationIaiaiLNS_15FloatRoundStyleE2EEESI_S1J_JEEENS4_5SM1004TMEM4LOAD26SM100_TMEM_LOAD_16dp32b32xENS4_13SM90_TMA_LOADES1A_NS4_39AutoVectorizingCopyWithAssumedAlignmentILi128EEENS4_14SM90_TMA_STOREES1A_S1W_S1W_EEEvvEEEEvNT_6ParamsE)
        /*0b64*/ 	.short	0x0380
        /*0b66*/ 	.short	0x0800


	//----- nvinfo : EIATTR_SW_WAR
	.align		4
.L_56:
        /*0b68*/ 	.byte	0x04, 0x36
        /*0b6a*/ 	.short	(.L_58 - .L_57)
.L_57:
        /*0b6c*/ 	.word	0x00000008
.L_58:


//--------------------- .nv.callgraph             --------------------------
	.section	.nv.callgraph,"",@"SHT_CUDA_CALLGRAPH"
	.align	4
	.sectionentsize	8
	.align		4
        /*0000*/ 	.word	0x00000000
	.align		4
        /*0004*/ 	.word	0xffffffff
	.align		4
        /*0008*/ 	.word	index@(_ZN7cutlass13device_kernelINS_4gemm6kernel13GemmUniversalIN4cute5tupleIJiiiiEEENS1_10collective13CollectiveMmaINS1_35MainloopSm100TmaUmmaWarpSpecializedILi10ELi2ELi4ENS5_IJNS4_1CILi2EEENSA_ILi4EEENSA_ILi1EEEEEEEENS5_IJNSA_ILi64EEENSA_ILi256EEESG_EEEaNS5_IJlSD_lEEEaSJ_NS4_8TiledMMAINS4_8MMA_AtomIJNS4_15SM100_MMA_S8_SSIaaiLi64ELi256ELNS4_4UMMA5MajorE0ELSO_0ELNSN_8SaturateE0EEEEEENS4_6LayoutINS5_IJSD_SD_SD_EEENS5_IJNSA_ILi0EEESU_SU_EEEEENS5_IJNS4_10UnderscoreESX_SX_EEEEENS4_23SM90_TMA_LOAD_MULTICASTENS4_14ComposedLayoutINS4_7SwizzleILi2ELi4ELi3EEENS4_18smem_ptr_flag_bitsILi8EEENSS_INS5_IJNSA_ILi8EEESG_EEENS5_IJSG_SD_EEEEEEEvNS4_8identityES10_S1A_vS1B_EENS_8epilogue10collective18CollectiveEpilogueINS1D_23Sm100TmaWarpSpecializedILi4ELi2ELi32ELb0ELb0EEEJSI_NS5_IJNSS_ISG_SD_EES1I_EEEaSJ_aSJ_NS1D_6fusion15FusionCallbacksIS1H_NS1K_17LinearCombinationIaiaiLNS_15FloatRoundStyleE2EEESI_S1J_JEEENS4_5SM1004TMEM4LOAD26SM100_TMEM_LOAD_16dp32b32xENS4_13SM90_TMA_LOADES1A_NS4_39AutoVectorizingCopyWithAssumedAlignmentILi128EEENS4_14SM90_TMA_STOREES1A_S1W_S1W_EEEvvEEEEvNT_6ParamsE)
	.align		4
        /*000c*/ 	.word	index@(__assertfail)
	.align		4
        /*0010*/ 	.word	0x00000000
	.align		4
        /*0014*/ 	.word	0xfffffffe
	.align		4
        /*0018*/ 	.word	0x00000000
	.align		4
        /*001c*/ 	.word	0xfffffffd
	.align		4
        /*0020*/ 	.word	0x00000000
	.align		4
        /*0024*/ 	.word	0xfffffffc


//--------------------- .nv.constant4             --------------------------
	.section	.nv.constant4,"a",@progbits
	.align	8
	.align		8
.nv.constant4:
        /*0000*/ 	.dword	__assertfail
	.align		8
        /*0008*/ 	.dword	__unnamed_1
	.align		8
        /*0010*/ 	.dword	__unnamed_2
	.align		8
        /*0018*/ 	.dword	__unnamed_3
	.align		8
        /*0020*/ 	.dword	_ZN40_INTERNAL_a368063f_4_k_cu_b6180a40_285554cuda3std3__45__cpo5beginE
	.align		8
        /*0028*/ 	.dword	_ZN40_INTERNAL_a368063f_4_k_cu_b6180a40_285554cuda3std3__45__cpo3endE
	.align		8
        /*0030*/ 	.dword	_ZN40_INTERNAL_a368063f_4_k_cu_b6180a40_285554cuda3std3__45__cpo6cbeginE
	.align		8
        /*0038*/ 	.dword	_ZN40_INTERNAL_a368063f_4_k_cu_b6180a40_285554cuda3std3__45__cpo4cendE
	.align		8
        /*0040*/ 	.dword	_ZN40_INTERNAL_a368063f_4_k_cu_b6180a40_285554cuda3std3__442_GLOBAL__N__a368063f_4_k_cu_b6180a40_285556ignoreE
	.align		8
        /*0048*/ 	.dword	_ZN40_INTERNAL_a368063f_4_k_cu_b6180a40_285554cuda3std3__419piecewise_constructE
	.align		8
        /*0050*/ 	.dword	_ZN40_INTERNAL_a368063f_4_k_cu_b6180a40_285554cuda3std3__48in_placeE
	.align		8
        /*0058*/ 	.dword	_ZN40_INTERNAL_a368063f_4_k_cu_b6180a40_285554cuda3std6ranges3__45__cpo4swapE
	.align		8
        /*0060*/ 	.dword	_ZN40_INTERNAL_a368063f_4_k_cu_b6180a40_285554cuda3std6ranges3__45__cpo9iter_moveE
	.align		8
        /*0068*/ 	.dword	_ZN40_INTERNAL_a368063f_4_k_cu_b6180a40_285554cute7productE
	.align		8
        /*0070*/ 	.dword	_ZN40_INTERNAL_a368063f_4_k_cu_b6180a40_285554cute1_E
	.align		8
        /*0078*/ 	.dword	$str$25
	.align		8
        /*0080*/ 	.dword	$str$26
	.align		8
        /*0088*/ 	.dword	$str$27
	.align		8
        /*0090*/ 	.dword	$str$28


//--------------------- .text._ZN7cutlass13device_kernelINS_4gemm6kernel13GemmUniversalIN4cute5tupleIJiiiiEEENS1_10collective13CollectiveMmaINS1_35MainloopSm100TmaUmmaWarpSpecializedILi10ELi2ELi4ENS5_IJNS4_1CILi2EEENSA_ILi4EEENSA_ILi1EEEEEEEENS5_IJNSA_ILi64EEENSA_ILi256EEESG_EEEaNS5_IJlSD_lEEEaSJ_NS4_8TiledMMAINS4_8MMA_AtomIJNS4_15SM100_MMA_S8_SSIaaiLi64ELi256ELNS4_4UMMA5MajorE0ELSO_0ELNSN_8SaturateE0EEEEEENS4_6LayoutINS5_IJSD_SD_SD_EEENS5_IJNSA_ILi0EEESU_SU_EEEEENS5_IJNS4_10UnderscoreESX_SX_EEEEENS4_23SM90_TMA_LOAD_MULTICASTENS4_14ComposedLayoutINS4_7SwizzleILi2ELi4ELi3EEENS4_18smem_ptr_flag_bitsILi8EEENSS_INS5_IJNSA_ILi8EEESG_EEENS5_IJSG_SD_EEEEEEEvNS4_8identityES10_S1A_vS1B_EENS_8epilogue10collective18CollectiveEpilogueINS1D_23Sm100TmaWarpSpecializedILi4ELi2ELi32ELb0ELb0EEEJSI_NS5_IJNSS_ISG_SD_EES1I_EEEaSJ_aSJ_NS1D_6fusion15FusionCallbacksIS1H_NS1K_17LinearCombinationIaiaiLNS_15FloatRoundStyleE2EEESI_S1J_JEEENS4_5SM1004TMEM4LOAD26SM100_TMEM_LOAD_16dp32b32xENS4_13SM90_TMA_LOADES1A_NS4_39AutoVectorizingCopyWithAssumedAlignmentILi128EEENS4_14SM90_TMA_STOREES1A_S1W_S1W_EEEvvEEEEvNT_6ParamsE --------------------------
	.section	.text._ZN7cutlass13device_kernelINS_4gemm6kernel13GemmUniversalIN4cute5tupleIJiiiiEEENS1_10collective13CollectiveMmaINS1_35MainloopSm100TmaUmmaWarpSpecializedILi10ELi2ELi4ENS5_IJNS4_1CILi2EEENSA_ILi4EEENSA_ILi1EEEEEEEENS5_IJNSA_ILi64EEENSA_ILi256EEESG_EEEaNS5_IJlSD_lEEEaSJ_NS4_8TiledMMAINS4_8MMA_AtomIJNS4_15SM100_MMA_S8_SSIaaiLi64ELi256ELNS4_4UMMA5MajorE0ELSO_0ELNSN_8SaturateE0EEEEEENS4_6LayoutINS5_IJSD_SD_SD_EEENS5_IJNSA_ILi0EEESU_SU_EEEEENS5_IJNS4_10UnderscoreESX_SX_EEEEENS4_23SM90_TMA_LOAD_MULTICASTENS4_14ComposedLayoutINS4_7SwizzleILi2ELi4ELi3EEENS4_18smem_ptr_flag_bitsILi8EEENSS_INS5_IJNSA_ILi8EEESG_EEENS5_IJSG_SD_EEEEEEEvNS4_8identityES10_S1A_vS1B_EENS_8epilogue10collective18CollectiveEpilogueINS1D_23Sm100TmaWarpSpecializedILi4ELi2ELi32ELb0ELb0EEEJSI_NS5_IJNSS_ISG_SD_EES1I_EEEaSJ_aSJ_NS1D_6fusion15FusionCallbacksIS1H_NS1K_17LinearCombinationIaiaiLNS_15FloatRoundStyleE2EEESI_S1J_JEEENS4_5SM1004TMEM4LOAD26SM100_TMEM_LOAD_16dp32b32xENS4_13SM90_TMA_LOADES1A_NS4_39AutoVectorizingCopyWithAssumedAlignmentILi128EEENS4_14SM90_TMA_STOREES1A_S1W_S1W_EEEvvEEEEvNT_6ParamsE,"ax",@progbits
	.align	128
.text._ZN7cutlass13device_kernelINS_4gemm6kernel13GemmUniversalIN4cute5tupleIJiiiiEEENS1_10collective13CollectiveMmaINS1_35MainloopSm100TmaUmmaWarpSpecializedILi10ELi2ELi4ENS5_IJNS4_1CILi2EEENSA_ILi4EEENSA_ILi1EEEEEEEENS5_IJNSA_ILi64EEENSA_ILi256EEESG_EEEaNS5_IJlSD_lEEEaSJ_NS4_8TiledMMAINS4_8MMA_AtomIJNS4_15SM100_MMA_S8_SSIaaiLi64ELi256ELNS4_4UMMA5MajorE0ELSO_0ELNSN_8SaturateE0EEEEEENS4_6LayoutINS5_IJSD_SD_SD_EEENS5_IJNSA_ILi0EEESU_SU_EEEEENS5_IJNS4_10UnderscoreESX_SX_EEEEENS4_23SM90_TMA_LOAD_MULTICASTENS4_14ComposedLayoutINS4_7SwizzleILi2ELi4ELi3EEENS4_18smem_ptr_flag_bitsILi8EEENSS_INS5_IJNSA_ILi8EEESG_EEENS5_IJSG_SD_EEEEEEEvNS4_8identityES10_S1A_vS1B_EENS_8epilogue10collective18CollectiveEpilogueINS1D_23Sm100TmaWarpSpecializedILi4ELi2ELi32ELb0ELb0EEEJSI_NS5_IJNSS_ISG_SD_EES1I_EEEaSJ_aSJ_NS1D_6fusion15FusionCallbacksIS1H_NS1K_17LinearCombinationIaiaiLNS_15FloatRoundStyleE2EEESI_S1J_JEEENS4_5SM1004TMEM4LOAD26SM100_TMEM_LOAD_16dp32b32xENS4_13SM90_TMA_LOADES1A_NS4_39AutoVectorizingCopyWithAssumedAlignmentILi128EEENS4_14SM90_TMA_STOREES1A_S1W_S1W_EEEvvEEEEvNT_6ParamsE:
        .type           _ZN7cutlass13device_kernelINS_4gemm6kernel13GemmUniversalIN4cute5tupleIJiiiiEEENS1_10collective13CollectiveMmaINS1_35MainloopSm100TmaUmmaWarpSpecializedILi10ELi2ELi4ENS5_IJNS4_1CILi2EEENSA_ILi4EEENSA_ILi1EEEEEEEENS5_IJNSA_ILi64EEENSA_ILi256EEESG_EEEaNS5_IJlSD_lEEEaSJ_NS4_8TiledMMAINS4_8MMA_AtomIJNS4_15SM100_MMA_S8_SSIaaiLi64ELi256ELNS4_4UMMA5MajorE0ELSO_0ELNSN_8SaturateE0EEEEEENS4_6LayoutINS5_IJSD_SD_SD_EEENS5_IJNSA_ILi0EEESU_SU_EEEEENS5_IJNS4_10UnderscoreESX_SX_EEEEENS4_23SM90_TMA_LOAD_MULTICASTENS4_14ComposedLayoutINS4_7SwizzleILi2ELi4ELi3EEENS4_18smem_ptr_flag_bitsILi8EEENSS_INS5_IJNSA_ILi8EEESG_EEENS5_IJSG_SD_EEEEEEEvNS4_8identityES10_S1A_vS1B_EENS_8epilogue10collective18CollectiveEpilogueINS1D_23Sm100TmaWarpSpecializedILi4ELi2ELi32ELb0ELb0EEEJSI_NS5_IJNSS_ISG_SD_EES1I_EEEaSJ_aSJ_NS1D_6fusion15FusionCallbacksIS1H_NS1K_17LinearCombinationIaiaiLNS_15FloatRoundStyleE2EEESI_S1J_JEEENS4_5SM1004TMEM4LOAD26SM100_TMEM_LOAD_16dp32b32xENS4_13SM90_TMA_LOADES1A_NS4_39AutoVectorizingCopyWithAssumedAlignmentILi128EEENS4_14SM90_TMA_STOREES1A_S1W_S1W_EEEvvEEEEvNT_6ParamsE,@function
        .size           _ZN7cutlass13device_kernelINS_4gemm6kernel13GemmUniversalIN4cute5tupleIJiiiiEEENS1_10collective13CollectiveMmaINS1_35MainloopSm100TmaUmmaWarpSpecializedILi10ELi2ELi4ENS5_IJNS4_1CILi2EEENSA_ILi4EEENSA_ILi1EEEEEEEENS5_IJNSA_ILi64EEENSA_ILi256EEESG_EEEaNS5_IJlSD_lEEEaSJ_NS4_8TiledMMAINS4_8MMA_AtomIJNS4_15SM100_MMA_S8_SSIaaiLi64ELi256ELNS4_4UMMA5MajorE0ELSO_0ELNSN_8SaturateE0EEEEEENS4_6LayoutINS5_IJSD_SD_SD_EEENS5_IJNSA_ILi0EEESU_SU_EEEEENS5_IJNS4_10UnderscoreESX_SX_EEEEENS4_23SM90_TMA_LOAD_MULTICASTENS4_14ComposedLayoutINS4_7SwizzleILi2ELi4ELi3EEENS4_18smem_ptr_flag_bitsILi8EEENSS_INS5_IJNSA_ILi8EEESG_EEENS5_IJSG_SD_EEEEEEEvNS4_8identityES10_S1A_vS1B_EENS_8epilogue10collective18CollectiveEpilogueINS1D_23Sm100TmaWarpSpecializedILi4ELi2ELi32ELb0ELb0EEEJSI_NS5_IJNSS_ISG_SD_EES1I_EEEaSJ_aSJ_NS1D_6fusion15FusionCallbacksIS1H_NS1K_17LinearCombinationIaiaiLNS_15FloatRoundStyleE2EEESI_S1J_JEEENS4_5SM1004TMEM4LOAD26SM100_TMEM_LOAD_16dp32b32xENS4_13SM90_TMA_LOADES1A_NS4_39AutoVectorizingCopyWithAssumedAlignmentILi128EEENS4_14SM90_TMA_STOREES1A_S1W_S1W_EEEvvEEEEvNT_6ParamsE,(.L_x_196 - _ZN7cutlass13device_kernelINS_4gemm6kernel13GemmUniversalIN4cute5tupleIJiiiiEEENS1_10collective13CollectiveMmaINS1_35MainloopSm100TmaUmmaWarpSpecializedILi10ELi2ELi4ENS5_IJNS4_1CILi2EEENSA_ILi4EEENSA_ILi1EEEEEEEENS5_IJNSA_ILi64EEENSA_ILi256EEESG_EEEaNS5_IJlSD_lEEEaSJ_NS4_8TiledMMAINS4_8MMA_AtomIJNS4_15SM100_MMA_S8_SSIaaiLi64ELi256ELNS4_4UMMA5MajorE0ELSO_0ELNSN_8SaturateE0EEEEEENS4_6LayoutINS5_IJSD_SD_SD_EEENS5_IJNSA_ILi0EEESU_SU_EEEEENS5_IJNS4_10UnderscoreESX_SX_EEEEENS4_23SM90_TMA_LOAD_MULTICASTENS4_14ComposedLayoutINS4_7SwizzleILi2ELi4ELi3EEENS4_18smem_ptr_flag_bitsILi8EEENSS_INS5_IJNSA_ILi8EEESG_EEENS5_IJSG_SD_EEEEEEEvNS4_8identityES10_S1A_vS1B_EENS_8epilogue10collective18CollectiveEpilogueINS1D_23Sm100TmaWarpSpecializedILi4ELi2ELi32ELb0ELb0EEEJSI_NS5_IJNSS_ISG_SD_EES1I_EEEaSJ_aSJ_NS1D_6fusion15FusionCallbacksIS1H_NS1K_17LinearCombinationIaiaiLNS_15FloatRoundStyleE2EEESI_S1J_JEEENS4_5SM1004TMEM4LOAD26SM100_TMEM_LOAD_16dp32b32xENS4_13SM90_TMA_LOADES1A_NS4_39AutoVectorizingCopyWithAssumedAlignmentILi128EEENS4_14SM90_TMA_STOREES1A_S1W_S1W_EEEvvEEEEvNT_6ParamsE)
        .other          _ZN7cutlass13device_kernelINS_4gemm6kernel13GemmUniversalIN4cute5tupleIJiiiiEEENS1_10collective13CollectiveMmaINS1_35MainloopSm100TmaUmmaWarpSpecializedILi10ELi2ELi4ENS5_IJNS4_1CILi2EEENSA_ILi4EEENSA_ILi1EEEEEEEENS5_IJNSA_ILi64EEENSA_ILi256EEESG_EEEaNS5_IJlSD_lEEEaSJ_NS4_8TiledMMAINS4_8MMA_AtomIJNS4_15SM100_MMA_S8_SSIaaiLi64ELi256ELNS4_4UMMA5MajorE0ELSO_0ELNSN_8SaturateE0EEEEEENS4_6LayoutINS5_IJSD_SD_SD_EEENS5_IJNSA_ILi0EEESU_SU_EEEEENS5_IJNS4_10UnderscoreESX_SX_EEEEENS4_23SM90_TMA_LOAD_MULTICASTENS4_14ComposedLayoutINS4_7SwizzleILi2ELi4ELi3EEENS4_18smem_ptr_flag_bitsILi8EEENSS_INS5_IJNSA_ILi8EEESG_EEENS5_IJSG_SD_EEEEEEEvNS4_8identityES10_S1A_vS1B_EENS_8epilogue10collective18CollectiveEpilogueINS1D_23Sm100TmaWarpSpecializedILi4ELi2ELi32ELb0ELb0EEEJSI_NS5_IJNSS_ISG_SD_EES1I_EEEaSJ_aSJ_NS1D_6fusion15FusionCallbacksIS1H_NS1K_17LinearCombinationIaiaiLNS_15FloatRoundStyleE2EEESI_S1J_JEEENS4_5SM1004TMEM4LOAD26SM100_TMEM_LOAD_16dp32b32xENS4_13SM90_TMA_LOADES1A_NS4_39AutoVectorizingCopyWithAssumedAlignmentILi128EEENS4_14SM90_TMA_STOREES1A_S1W_S1W_EEEvvEEEEvNT_6ParamsE,@"STO_CUDA_ENTRY STV_DEFAULT"
_ZN7cutlass13device_kernelINS_4gemm6kernel13GemmUniversalIN4cute5tupleIJiiiiEEENS1_10collective13CollectiveMmaINS1_35MainloopSm100TmaUmmaWarpSpecializedILi10ELi2ELi4ENS5_IJNS4_1CILi2EEENSA_ILi4EEENSA_ILi1EEEEEEEENS5_IJNSA_ILi64EEENSA_ILi256EEESG_EEEaNS5_IJlSD_lEEEaSJ_NS4_8TiledMMAINS4_8MMA_AtomIJNS4_15SM100_MMA_S8_SSIaaiLi64ELi256ELNS4_4UMMA5MajorE0ELSO_0ELNSN_8SaturateE0EEEEEENS4_6LayoutINS5_IJSD_SD_SD_EEENS5_IJNSA_ILi0EEESU_SU_EEEEENS5_IJNS4_10UnderscoreESX_SX_EEEEENS4_23SM90_TMA_LOAD_MULTICASTENS4_14ComposedLayoutINS4_7SwizzleILi2ELi4ELi3EEENS4_18smem_ptr_flag_bitsILi8EEENSS_INS5_IJNSA_ILi8EEESG_EEENS5_IJSG_SD_EEEEEEEvNS4_8identityES10_S1A_vS1B_EENS_8epilogue10collective18CollectiveEpilogueINS1D_23Sm100TmaWarpSpecializedILi4ELi2ELi32ELb0ELb0EEEJSI_NS5_IJNSS_ISG_SD_EES1I_EEEaSJ_aSJ_NS1D_6fusion15FusionCallbacksIS1H_NS1K_17LinearCombinationIaiaiLNS_15FloatRoundStyleE2EEESI_S1J_JEEENS4_5SM1004TMEM4LOAD26SM100_TMEM_LOAD_16dp32b32xENS4_13SM90_TMA_LOADES1A_NS4_39AutoVectorizingCopyWithAssumedAlignmentILi128EEENS4_14SM90_TMA_STOREES1A_S1W_S1W_EEEvvEEEEvNT_6ParamsE:
[----:B------:R-:W1:Y:S01]  /*0000*/  LDC R1, c[0x0][0x37c] ;  /* 0x0000df00ff017b82 */ /* 0x000e620000000800 */
[----:B------:R-:W2:Y:S01]  /*0010*/  S2R R87, SR_TID.X ;  /* 0x0000000000577919 */ /* 0x000ea20000002100 */
[----:B------:R-:W3:Y:S01]  /*0020*/  LDCU.64 UR8, c[0x0][0x890] ;  /* 0x00011200ff0877ac */ /* 0x000ee20008000a00 */
[----:B------:R-:W-:Y:S02]  /*0030*/  PRMT R78, RZ, 0x7610, R78 ;  /* 0x00007610ff4e7816 */ /* 0x000fe4000000004e */
[----:B------:R-:W-:Y:S02]  /*0040*/  ELECT P3, URZ, PT ;  /* 0x0000000000ff782f */ /* 0x000fe40003860000 */
[----:B---3--:R-:W-:-:S04]  /*0050*/  ISETP.NE.U32.AND P0, PT, RZ, UR8, PT ;  /* 0x00000008ff007c0c */ /* 0x008fc8000bf05070 */
[----:B------:R-:W-:Y:S02]  /*0060*/  ISETP.NE.AND.EX P1, PT, RZ, UR9, PT, P0 ;  /* 0x00000009ff007c0c */ /* 0x000fe4000bf25300 */
[----:B--2---:R-:W-:-:S05]  /*0070*/  SHF.R.U32.HI R79, RZ, 0x5, R87 ;  /* 0x00000005ff4f7819 */ /* 0x004fca0000011657 */
[----:B------:R-:W2:Y:S02]  /*0080*/  SHFL.IDX PT, R0, R79, RZ, 0x1f ;  /* 0x00001fff4f007589 */ /* 0x000ea400000e0000 */
[----:B--2---:R-:W-:-:S04]  /*0090*/  R2UR UR17, R0 ;  /* 0x00000000001172ca */ /* 0x004fc800000e0000 */
[----:B-1----:R-:W-:Y:S05]  /*00a0*/  @P1 BRA `(.L_x_0) ;  /* 0x0000000000301947 */ /* 0x002fea0003800000 */
[----:B------:R-:W1:Y:S02]  /*00b0*/  LDCU.64 UR4, c[0x0][0x888] ;  /* 0x00011100ff0477ac */ /* 0x000e640008000a00 */
[----:B-1----:R-:W-:-:S04]  /*00c0*/  UISETP.NE.U32.AND UP0, UPT, UR4, URZ, UPT ;  /* 0x000000ff0400728c */ /* 0x002fc8000bf05070 */
[----:B------:R-:W-:-:S09]  /*00d0*/  UISETP.NE.AND.EX UP0, UPT, UR5, URZ, UPT, UP0 ;  /* 0x000000ff0500728c */ /* 0x000fd2000bf05300 */
[----:B------:R-:W-:Y:S05]  /*00e0*/  BRA.U !UP0, `(.L_x_1) ;  /* 0x0000000108147547 */ /* 0x000fea000b800000 */
[----:B------:R-:W1:Y:S01]  /*00f0*/  LDC.64 R40, c[0x0][0x888] ;  /* 0x00022200ff287b82 */ /* 0x000e620000000a00 */
[----:B------:R-:W1:Y:S02]  /*0100*/  LDCU.64 UR4, c[0x0][0x358] ;  /* 0x00006b00ff0477ac */ /* 0x000e640008000a00 */
[----:B-1----:R1:W5:Y:S01]  /*0110*/  LDG.E R40, desc[UR4][R40.64] ;  /* 0x0000000428287981 */ /* 0x002362000c1e1900 */
[----:B------:R-:W-:Y:S01]  /*0120*/  HFMA2 R78, -RZ, RZ, 0, 5.9604644775390625e-08 ;  /* 0x00000001ff4e7431 */ /* 0x000fe200000001ff */
[----:B------:R-:W-:Y:S05]  /*0130*/  BRA `(.L_x_0) ;  /* 0x00000000000c7947 */ /* 0x000fea0003800000 */
.L_x_1:
[----:B------:R-:W1:Y:S01]  /*0140*/  LDCU UR4, c[0x0][0x880] ;  /* 0x00011000ff0477ac */ /* 0x000e620008000800 */
[----:B------:R-:W-:Y:S01]  /*0150*/  HFMA2 R78, -RZ, RZ, 0, 5.9604644775390625e-08 ;  /* 0x00000001ff4e7431 */ /* 0x000fe200000001ff */
[----:B-1----:R-:W-:-:S07]  /*0160*/  MOV R40, UR4 ;  /* 0x0000000400287c02 */ /* 0x002fce0008000f00 */
.L_x_0:
[----:B------:R-:W2:Y:S02]  /*0170*/  LDCU.64 UR4, c[0x0][0x8b0] ;  /* 0x00011600ff0477ac */ /* 0x000ea40008000a00 */
[----:B--2---:R-:W-:-:S04]  /*0180*/  UISETP.NE.U32.AND UP0, UPT, UR4, URZ, UPT ;  /* 0x000000ff0400728c */ /* 0x004fc8000bf05070 */
[----:B------:R-:W-:-:S09]  /*0190*/  UISETP.NE.AND.EX UP0, UPT, UR5, URZ, UPT, UP0 ;  /* 0x000000ff0500728c */ /* 0x000fd2000bf05300 */
[----:B------:R-:W-:Y:S05]  /*01a0*/  BRA.U UP0, `(.L_x_2) ;  /* 0x0000000100287547 */ /* 0x000fea000b800000 */
[----:B------:R-:W2:Y:S02]  /*01b0*/  LDCU.64 UR4, c[0x0][0x8a8] ;  /* 0x00011500ff0477ac */ /* 0x000ea40008000a00 */
[----:B--2---:R-:W-:-:S04]  /*01c0*/  UISETP.NE.U32.AND UP0, UPT, UR4, URZ, UPT ;  /* 0x000000ff0400728c */ /* 0x004fc8000bf05070 */
[----:B------:R-:W-:-:S09]  /*01d0*/  UISETP.NE.AND.EX UP0, UPT, UR5, URZ, UPT, UP0 ;  /* 0x000000ff0500728c */ /* 0x000fd2000bf05300 */
[----:B------:R-:W-:Y:S05]  /*01e0*/  BRA.U !UP0, `(.L_x_3) ;  /* 0x0000000108107547 */ /* 0x000fea000b800000 */
[----:B------:R-:W2:Y:S01]  /*01f0*/  LDC.64 R38, c[0x0][0x8a8] ;  /* 0x00022a00ff267b82 */ /* 0x000ea20000000a00 */
[----:B------:R-:W2:Y:S02]  /*0200*/  LDCU.64 UR4, c[0x0][0x358] ;  /* 0x00006b00ff0477ac */ /* 0x000ea40008000a00 */
[----:B--2---:R2:W5:Y:S01]  /*0210*/  LDG.E R38, desc[UR4][R38.64] ;  /* 0x0000000426267981 */ /* 0x004562000c1e1900 */
[----:B------:R-:W-:Y:S05]  /*0220*/  BRA `(.L_x_2) ;  /* 0x0000000000087947 */ /* 0x000fea0003800000 */
.L_x_3:
[----:B------:R-:W2:Y:S02]  /*0230*/  LDCU UR4, c[0x0][0x8a0] ;  /* 0x00011400ff0477ac */ /* 0x000ea40008000800 */
[----:B--2---:R-:W-:Y:S02]  /*0240*/  MOV R38, UR4 ;  /* 0x0000000400267c02 */ /* 0x004fe40008000f00 */
.L_x_2:
[----:B------:R-:W-:Y:S01]  /*0250*/  IMAD.U32 R0, RZ, RZ, UR17 ;  /* 0x00000011ff007e24 */ /* 0x000fe2000f8e00ff */
[----:B------:R-:W-:Y:S04]  /*0260*/  BSSY.RECONVERGENT B0, `(.L_x_4) ;  /* 0x000000c000007945 */ /* 0x000fe80003800200 */
[C---:B------:R-:W-:Y:S02]  /*0270*/  ISETP.NE.OR P2, PT, R0.reuse, 0x1, !P3 ;  /* 0x000000010000780c */ /* 0x040fe40005f45670 */
[----:B------:R-:W-:-:S11]  /*0280*/  ISETP.NE.OR P1, PT, R0, 0x3, !P3 ;  /* 0x000000030000780c */ /* 0x000fd60005f25670 */
[----:B------:R-:W-:Y:S05]  /*0290*/  @P2 BRA `(.L_x_5) ;  /* 0x0000000000202947 */ /* 0x000fea0003800000 */
[----:B------:R-:W3:Y:S02]  /*02a0*/  LDCU.64 UR4, c[0x0][0x348] ;  /* 0x00006900ff0477ac */ /* 0x000ee40008000a00 */
[----:B---3--:R-:W-:Y:S02]  /*02b0*/  UIADD3 UR6, UP1, UPT, UR4, 0x80, URZ ;  /* 0x0000008004067890 */ /* 0x008fe4000ff3e0ff */
[----:B------:R-:W-:Y:S02]  /*02c0*/  UIADD3 UR4, UP0, UPT, UR4, 0x180, URZ ;  /* 0x0000018004047890 */ /* 0x000fe4000ff1e0ff */
[----:B------:R-:W-:Y:S02]  /*02d0*/  UIADD3.X UR7, UPT, UPT, URZ, UR5, URZ, UP1, !UPT ;  /* 0x00000005ff077290 */ /* 0x000fe40008ffe4ff */
[----:B------:R-:W-:-:S07]  /*02e0*/  UIADD3.X UR5, UPT, UPT, URZ, UR5, URZ, UP0, !UPT ;  /* 0x00000005ff057290 */ /* 0x000fce00087fe4ff */
[----:B------:R3:W-:Y:S02]  /*02f0*/  UTMACCTL.PF [UR6] ;  /* 0x00000000060079b9 */ /* 0x0007e40008040000 */
[----:B------:R3:W-:Y:S02]  /*0300*/  UTMACCTL.PF [UR4] ;  /* 0x00000000040079b9 */ /* 0x0007e40008040000 */
[----:B---3--:R-:W-:Y:S01]  /*0310*/  NOP ;  /* 0x0000000000007918 */ /* 0x008fe20000000000 */
.L_x_5:
[----:B------:R-:W-:Y:S05]  /*0320*/  BSYNC.RECONVERGENT B0 ;  /* 0x0000000000007941 */ /* 0x000fea0003800200 */
.L_x_4:
[----:B------:R-:W-:Y:S04]  /*0330*/  BSSY.RECONVERGENT B0, `(.L_x_6) ;  /* 0x000000a000007945 */ /* 0x000fe80003800200 */
        /* <DEDUP_REMOVED lines=9> */
.L_x_7:
[----:B------:R-:W-:Y:S05]  /*03d0*/  BSYNC.RECONVERGENT B0 ;  /* 0x0000000000007941 */ /* 0x000fea0003800200 */
.L_x_6:
[----:B------:R-:W3:Y:S01]  /*03e0*/  LDCU.64 UR4, c[0x0][0x888] ;  /* 0x00011100ff0477ac */ /* 0x000ee20008000a00 */
[----:B------:R-:W-:Y:S01]  /*03f0*/  ISETP.NE.AND.EX P0, PT, RZ, UR9, PT, P0 ;  /* 0x00000009ff007c0c */ /* 0x000fe2000bf05300 */
[----:B------:R-:W-:Y:S01]  /*0400*/  UPLOP3.LUT UP5, UPT, UPT, UPT, UPT, 0x80, 0x8 ;  /* 0x000000000008789c */ /* 0x000fe20003faf070 */
[----:B---3--:R-:W-:-:S04]  /*0410*/  ISETP.NE.U32.AND P1, PT, RZ, UR4, PT ;  /* 0x00000004ff007c0c */ /* 0x008fc8000bf25070 */
[----:B------:R-:W-:-:S13]  /*0420*/  ISETP.NE.AND.EX P1, PT, RZ, UR5, PT, P1 ;  /* 0x00000005ff007c0c */ /* 0x000fda000bf25310 */
[----:B------:R-:W-:Y:S05]  /*0430*/  @P1 BRA P0, `(.L_x_8) ;  /* 0x0000000000281947 */ /* 0x000fea0000000000 */
[----:B-----5:R-:W-:Y:S01]  /*0440*/  R2UR UR6, R40 ;  /* 0x00000000280672ca */ /* 0x020fe200000e0000 */
[----:B------:R-:W-:Y:S02]  /*0450*/  UISETP.NE.U32.AND UP0, UPT, UR8, URZ, UPT ;  /* 0x000000ff0800728c */ /* 0x000fe4000bf05070 */
[----:B------:R-:W-:Y:S02]  /*0460*/  UISETP.NE.U32.AND UP1, UPT, UR4, URZ, UPT ;  /* 0x000000ff0400728c */ /* 0x000fe4000bf25070 */
[----:B------:R-:W-:Y:S02]  /*0470*/  UISETP.NE.AND.EX UP2, UPT, UR9, URZ, UPT, UP0 ;  /* 0x000000ff0900728c */ /* 0x000fe4000bf45300 */
[----:B------:R-:W-:-:S04]  /*0480*/  UISETP.NE.AND.EX UP0, UPT, UR5, URZ, UPT, UP1 ;  /* 0x000000ff0500728c */ /* 0x000fc8000bf05310 */
[----:B------:R-:W-:Y:S02]  /*0490*/  USEL UR4, URZ, 0xffffffff, UP0 ;  /* 0xffffffffff047887 */ /* 0x000fe40008000000 */
[----:B------:R-:W-:-:S04]  /*04a0*/  UISETP.NE.AND UP1, UPT, UR6, URZ, UPT ;  /* 0x000000ff0600728c */ /* 0x000fc8000bf25270 */
[----:B------:R-:W-:-:S04]  /*04b0*/  @!UP2 USEL UR4, URZ, 0xffffffff, UP1 ;  /* 0xffffffffff04a887 */ /* 0x000fc80008800000 */
[----:B------:R-:W-:-:S04]  /*04c0*/  ULOP3.LUT UR4, UR4, 0x1, URZ, 0xc0, !UPT ;  /* 0x0000000104047892 */ /* 0x000fc8000f8ec0ff */
[----:B------:R-:W-:-:S11]  /*04d0*/  UISETP.NE.U32.AND UP5, UPT, UR4, 0x1, UPT ;  /* 0x000000010400788c */ /* 0x000fd6000bfa5070 */
.L_x_8:
[----:B------:R-:W3:Y:S01]  /*04e0*/  SHFL.IDX PT, R2, R79, RZ, 0x1f ;  /* 0x00001fff4f027589 */ /* 0x000ee200000e0000 */
[----:B------:R-:W-:-:S04]  /*04f0*/  UISETP.NE.AND UP0, UPT, UR17, 0x2, UPT ;  /* 0x000000021100788c */ /* 0x000fc8000bf05270 */
[----:B------:R-:W-:Y:S01]  /*0500*/  USEL UR46, URZ, 0x1, UP0 ;  /* 0x00000001ff2e7887 */ /* 0x000fe20008000000 */
[----:B---3--:R-:W-:-:S13]  /*0510*/  ISETP.NE.AND P0, PT, R2, RZ, PT ;  /* 0x000000ff0200720c */ /* 0x008fda0003f05270 */
[----:B------:R-:W-:Y:S05]  /*0520*/  @P0 BRA `(.L_x_9) ;  /* 0x0000000000940947 */ /* 0x000fea0003800000 */
[----:B------:R-:W-:Y:S01]  /*0530*/  ELECT P0, URZ, PT ;  /* 0x0000000000ff782f */ /* 0x000fe20003800000 */
[----:B------:R-:W-:-:S12]  /*0540*/  BSSY.RECONVERGENT B0, `(.L_x_9) ;  /* 0x0000023000007945 */ /* 0x000fd80003800200 */
[----:B------:R-:W-:Y:S05]  /*0550*/  @!P0 BRA `(.L_x_10) ;  /* 0x0000000000848947 */ /* 0x000fea0003800000 */
[----:B------:R-:W3:Y:S01]  /*0560*/  S2UR UR4, SR_CgaCtaId ;  /* 0x00000000000479c3 */ /* 0x000ee20000008800 */
[----:B------:R-:W-:Y:S01]  /*0570*/  UMOV UR5, 0x400 ;  /* 0x0000040000057882 */ /* 0x000fe20000000000 */
[----:B------:R-:W-:Y:S01]  /*0580*/  UMOV UR8, 0x1 ;  /* 0x0000000100087882 */ /* 0x000fe20000000000 */
[----:B------:R-:W-:Y:S01]  /*0590*/  UMOV UR6, 0x5 ;  /* 0x0000000500067882 */ /* 0x000fe20000000000 */
[----:B------:R-:W-:-:S04]  /*05a0*/  UIADD3 UR8, UPT, UPT, -UR8, 0x100000, URZ ;  /* 0x0010000008087890 */ /* 0x000fc8000fffe1ff */
[----:B------:R-:W-:Y:S02]  /*05b0*/  USHF.L.U32 UR9, UR8, 0xb, URZ ;  /* 0x0000000b08097899 */ /* 0x000fe400080006ff */
[----:B------:R-:W-:Y:S02]  /*05c0*/  USHF.L.U32 UR8, UR8, 0x1, URZ ;  /* 0x0000000108087899 */ /* 0x000fe400080006ff */
[----:B------:R-:W-:-:S04]  /*05d0*/  UIADD3 UR6, UPT, UPT, -UR6, 0x100000, URZ ;  /* 0x0010000006067890 */ /* 0x000fc8000fffe1ff */
[----:B------:R-:W-:Y:S02]  /*05e0*/  USHF.L.U32 UR7, UR6, 0xb, URZ ;  /* 0x0000000b06077899 */ /* 0x000fe400080006ff */
[----:B------:R-:W-:Y:S02]  /*05f0*/  USHF.L.U32 UR6, UR6, 0x1, URZ ;  /* 0x0000000106067899 */ /* 0x000fe400080006ff */
[----:B---3--:R-:W-:Y:S01]  /*0600*/  ULEA UR4, UR4, UR5, 0x18 ;  /* 0x0000000504047291 */ /* 0x008fe2000f8ec0ff */
[----:B------:R-:W3:Y:S11]  /*0610*/  FENCE.VIEW.ASYNC.S ;  /* 0x00000000000073c6 */ /* 0x000ef60000000000 */
[----:B---3--:R3:W4:Y:S01]  /*0620*/  SYNCS.EXCH.64 URZ, [UR4], UR8 ;  /* 0x0000000804ff75b2 */ /* 0x0087220008000100 */
[----:B------:R3:W1:Y:S01]  /*0630*/  SYNCS.EXCH.64 URZ, [UR4+0x50], UR6 ;  /* 0x0000500604ff75b2 */ /* 0x0006620008000100 */
        /* <DEDUP_REMOVED lines=17> */
[----:B------:R3:W1:Y:S02]  /*0750*/  SYNCS.EXCH.64 URZ, [UR4+0x98], UR6 ;  /* 0x0000980604ff75b2 */ /* 0x0006640008000100 */
[----:B---3--:R-:W-:Y:S01]  /*0760*/  NOP ;  /* 0x0000000000007918 */ /* 0x008fe20000000000 */
.L_x_10:
[----:B------:R-:W-:Y:S05]  /*0770*/  BSYNC.RECONVERGENT B0 ;  /* 0x0000000000007941 */ /* 0x000fea0003800200 */
.L_x_9:
[----:B------:R-:W3:Y:S01]  /*0780*/  SHFL.IDX PT, R2, R79, RZ, 0x1f ;  /* 0x00001fff4f027589 */ /* 0x000ee200000e0000 */
[----:B------:R-:W-:Y:S01]  /*0790*/  NOP ;  /* 0x0000000000007918 */ /* 0x000fe20000000000 */
[----:B---3--:R-:W-:-:S13]  /*07a0*/  ISETP.NE.AND P0, PT, R2, 0x1, PT ;  /* 0x000000010200780c */ /* 0x008fda0003f05270 */
[----:B------:R-:W-:Y:S05]  /*07b0*/  @P0 BRA `(.L_x_11) ;  /* 0x0000000000580947 */ /* 0x000fea0003800000 */
        /* <DEDUP_REMOVED lines=9> */
[----:B------:R-:W-:Y:S01]  /*0850*/  USHF.L.U32 UR6, UR6, 0x1, URZ ;  /* 0x0000000106067899 */ /* 0x000fe200080006ff */
[----:B------:R-:W-:Y:S01]  /*0860*/  ELECT P0, URZ, PT ;  /* 0x0000000000ff782f */ /* 0x000fe20003800000 */
[----:B---3--:R-:W-:Y:S01]  /*0870*/  ULEA UR4, UR4, UR5, 0x18 ;  /* 0x0000000504047291 */ /* 0x008fe2000f8ec0ff */
[----:B------:R-:W3:Y:S11]  /*0880*/  FENCE.VIEW.ASYNC.S ;  /* 0x00000000000073c6 */ /* 0x000ef60000000000 */
[----:B---3--:R3:W1:Y:S01]  /*0890*/  SYNCS.EXCH.64 URZ, [UR4+0xa0], UR8 ;  /* 0x0000a00804ff75b2 */ /* 0x0086620008000100 */
[----:B------:R3:W1:Y:S01]  /*08a0*/  SYNCS.EXCH.64 URZ, [UR4+0xc0], UR6 ;  /* 0x0000c00604ff75b2 */ /* 0x0006620008000100 */
[----:B------:R3:W1:Y:S01]  /*08b0*/  SYNCS.EXCH.64 URZ, [UR4+0xa8], UR8 ;  /* 0x0000a80804ff75b2 */ /* 0x0006620008000100 */
[----:B------:R3:W1:Y:S01]  /*08c0*/  SYNCS.EXCH.64 URZ, [UR4+0xc8], UR6 ;  /* 0x0000c80604ff75b2 */ /* 0x0006620008000100 */
[----:B------:R3:W1:Y:S01]  /*08d0*/  SYNCS.EXCH.64 URZ, [UR4+0xb0], UR8 ;  /* 0x0000b00804ff75b2 */ /* 0x0006620008000100 */
[----:B------:R3:W1:Y:S01]  /*08e0*/  SYNCS.EXCH.64 URZ, [UR4+0xd0], UR6 ;  /* 0x0000d00604ff75b2 */ /* 0x0006620008000100 */
[----:B------:R3:W1:Y:S01]  /*08f0*/  SYNCS.EXCH.64 URZ, [UR4+0xb8], UR8 ;  /* 0x0000b80804ff75b2 */ /* 0x0006620008000100 */
[----:B------:R3:W1:Y:S01]  /*0900*/  SYNCS.EXCH.64 URZ, [UR4+0xd8], UR6 ;  /* 0x0000d80604ff75b2 */ /* 0x0006620008000100 */
[----:B------:R-:W-:Y:S01]  /*0910*/  NOP ;  /* 0x0000000000007918 */ /* 0x000fe20000000000 */
.L_x_11:
[----:B------:R-:W2:Y:S01]  /*0920*/  SHFL.IDX PT, R2, R79, RZ, 0x1f ;  /* 0x00001fff4f027589 */ /* 0x000ea200000e0000 */
[----:B------:R-:W-:Y:S01]  /*0930*/  NOP ;  /* 0x0000000000007918 */ /* 0x000fe20000000000 */
[----:B--2---:R-:W-:-:S13]  /*0940*/  ISETP.NE.AND P0, PT, R2, 0x3, PT ;  /* 0x000000030200780c */ /* 0x004fda0003f05270 */
[----:B------:R-:W-:Y:S05]  /*0950*/  @P0 BRA `(.L_x_12) ;  /* 0x0000000000300947 */ /* 0x000fea0003800000 */
[----:B---3--:R-:W2:Y:S01]  /*0960*/  S2UR UR4, SR_CgaCtaId ;  /* 0x00000000000479c3 */ /* 0x008ea20000008800 */
[----:B------:R-:W-:Y:S01]  /*0970*/  UMOV UR6, 0x400 ;  /* 0x0000040000067882 */ /* 0x000fe20000000000 */
[----:B------:R-:W-:Y:S01]  /*0980*/  UMOV UR5, 0x20 ;  /* 0x0000002000057882 */ /* 0x000fe20000000000 */
[----:B------:R-:W-:Y:S01]  /*0990*/  ELECT P0, URZ, PT ;  /* 0x0000000000ff782f */ /* 0x000fe20003800000 */
[----:B--2---:R-:W-:Y:S02]  /*09a0*/  ULEA UR6, UR4, UR6, 0x18 ;  /* 0x0000000604067291 */ /* 0x004fe4000f8ec0ff */
[----:B------:R-:W-:-:S04]  /*09b0*/  UIADD3 UR4, UPT, UPT, -UR5, 0x100000, URZ ;  /* 0x0010000005047890 */ /* 0x000fc8000fffe1ff */
[----:B------:R-:W-:Y:S02]  /*09c0*/  USHF.L.U32 UR5, UR4, 0xb, URZ ;  /* 0x0000000b04057899 */ /* 0x000fe400080006ff */
[----:B------:R-:W-:Y:S01]  /*09d0*/  USHF.L.U32 UR4, UR4, 0x1, URZ ;  /* 0x0000000104047899 */ /* 0x000fe200080006ff */
[----:B------:R-:W2:Y:S11]  /*09e0*/  FENCE.VIEW.ASYNC.S ;  /* 0x00000000000073c6 */ /* 0x000eb60000000000 */
[----:B--2---:R2:W3:Y:S01]  /*09f0*/  SYNCS.EXCH.64 URZ, [UR6+0xe0], UR4 ;  /* 0x0000e00406ff75b2 */ /* 0x0044e20008000100 */
[----:B------:R2:W1:Y:S01]  /*0a00*/  SYNCS.EXCH.64 URZ, [UR6+0xe8], UR4 ;  /* 0x0000e80406ff75b2 */ /* 0x0004620008000100 */
[----:B------:R-:W-:Y:S01]  /*0a10*/  NOP ;  /* 0x0000000000007918 */ /* 0x000fe20000000000 */
.L_x_12:
[----:B------:R-:W4:Y:S01]  /*0a20*/  SHFL.IDX PT, R2, R79, RZ, 0x1f ;  /* 0x00001fff4f027589 */ /* 0x000f2200000e0000 */
[----:B------:R-:W-:Y:S01]  /*0a30*/  NOP ;  /* 0x0000000000007918 */ /* 0x000fe20000000000 */
[----:B----4-:R-:W-:-:S13]  /*0a40*/  ISETP.NE.AND P0, PT, R2, 0x4, PT ;  /* 0x000000040200780c */ /* 0x010fda0003f05270 */
[----:B------:R-:W-:Y:S05]  /*0a50*/  @P0 BRA `(.L_x_13) ;  /* 0x00000000004c0947 */ /* 0x000fea0003800000 */
[----:B--23--:R-:W2:Y:S01]  /*0a60*/  S2UR UR6, SR_CgaCtaId ;  /* 0x00000000000679c3 */ /* 0x00cea20000008800 */
[----:B------:R-:W-:Y:S01]  /*0a70*/  UMOV UR4, 0x720 ;  /* 0x0000072000047882 */ /* 0x000fe20000000000 */
[----:B------:R-:W-:Y:S01]  /*0a80*/  UMOV UR5, 0x400 ;  /* 0x0000040000057882 */ /* 0x000fe20000000000 */
[----:B------:R-:W-:Y:S01]  /*0a90*/  USEL UR4, UR4, 0x620, UP5 ;  /* 0x0000062004047887 */ /* 0x000fe2000a800000 */
[----:B------:R-:W-:Y:S01]  /*0aa0*/  UMOV UR8, 0x1 ;  /* 0x0000000100087882 */ /* 0x000fe20000000000 */
[----:B------:R-:W-:Y:S01]  /*0ab0*/  ELECT P0, URZ, PT ;  /* 0x0000000000ff782f */ /* 0x000fe20003800000 */
[----:B------:R-:W-:-:S04]  /*0ac0*/  UIADD3 UR8, UPT, UPT, -UR8, 0x100000, URZ ;  /* 0x0010000008087890 */ /* 0x000fc8000fffe1ff */
[----:B------:R-:W-:Y:S02]  /*0ad0*/  USHF.L.U32 UR9, UR8, 0xb, URZ ;  /* 0x0000000b08097899 */ /* 0x000fe400080006ff */
[----:B------:R-:W-:Y:S02]  /*0ae0*/  USHF.L.U32 UR8, UR8, 0x1, URZ ;  /* 0x0000000108087899 */ /* 0x000fe400080006ff */
[----:B--2---:R-:W-:Y:S02]  /*0af0*/  ULEA UR6, UR6, UR5, 0x18 ;  /* 0x0000000506067291 */ /* 0x004fe4000f8ec0ff */
[----:B------:R-:W-:-:S04]  /*0b00*/  UIADD3 UR4, UPT, UPT, -UR4, 0x100000, URZ ;  /* 0x0010000004047890 */ /* 0x000fc8000fffe1ff */
[----:B------:R-:W-:Y:S02]  /*0b10*/  USHF.L.U32 UR5, UR4, 0xb, URZ ;  /* 0x0000000b04057899 */ /* 0x000fe400080006ff */
[----:B------:R-:W-:Y:S01]  /*0b20*/  USHF.L.U32 UR4, UR4, 0x1, URZ ;  /* 0x0000000104047899 */ /* 0x000fe200080006ff */
[----:B------:R-:W2:Y:S03]  /*0b30*/  FENCE.VIEW.ASYNC.S ;  /* 0x00000000000073c6 */ /* 0x000ea60000000000 */
[----:B--2---:R4:W2:Y:S08]  /*0b40*/  SYNCS.EXCH.64 URZ, [UR6+0xf0], UR8 ;  /* 0x0000f00806ff75b2 */ /* 0x0048b00008000100 */
[----:B------:R4:W3:Y:S01]  /*0b50*/  SYNCS.EXCH.64 URZ, [UR6+0x100], UR4 ;  /* 0x0001000406ff75b2 */ /* 0x0008e20008000100 */
[----:B------:R4:W1:Y:S01]  /*0b60*/  SYNCS.EXCH.64 URZ, [UR6+0xf8], UR8 ;  /* 0x0000f80806ff75b2 */ /* 0x0008620008000100 */
[----:B------:R4:W1:Y:S02]  /*0b70*/  SYNCS.EXCH.64 URZ, [UR6+0x108], UR4 ;  /* 0x0001080406ff75b2 */ /* 0x0008640008000100 */
[----:B----4-:R-:W-:Y:S01]  /*0b80*/  NOP ;  /* 0x0000000000007918 */ /* 0x010fe20000000000 */
.L_x_13:
[----:B------:R-:W4:Y:S01]  /*0b90*/  SHFL.IDX PT, R2, R79, RZ, 0x1f ;  /* 0x00001fff4f027589 */ /* 0x000f2200000e0000 */
[----:B------:R-:W-:Y:S01]  /*0ba0*/  NOP ;  /* 0x0000000000007918 */ /* 0x000fe20000000000 */
[----:B----4-:R-:W-:-:S13]  /*0bb0*/  ISETP.NE.AND P0, PT, R2, 0x5, PT ;  /* 0x000000050200780c */ /* 0x010fda0003f05270 */
[----:B------:R-:W-:Y:S05]  /*0bc0*/  @P0 BRA `(.L_x_14) ;  /* 0x0000000000580947 */ /* 0x000fea0003800000 */
[----:B--23--:R-:W2:Y:S01]  /*0bd0*/  S2UR UR4, SR_CgaCtaId ;  /* 0x00000000000479c3 */ /* 0x00cea20000008800 */
        /* <DEDUP_REMOVED lines=10> */
[----:B--2---:R-:W-:Y:S01]  /*0c80*/  ULEA UR4, UR4, UR5, 0x18 ;  /* 0x0000000504047291 */ /* 0x004fe2000f8ec0ff */
[----:B------:R-:W2:Y:S11]  /*0c90*/  FENCE.VIEW.ASYNC.S ;  /* 0x00000000000073c6 */ /* 0x000eb60000000000 */
[----:B--2---:R4:W2:Y:S01]  /*0ca0*/  SYNCS.EXCH.64 URZ, [UR4+0x110], UR8 ;  /* 0x0001100804ff75b2 */ /* 0x0048a20008000100 */
[----:B------:R4:W3:Y:S01]  /*0cb0*/  SYNCS.EXCH.64 URZ, [UR4+0x130], UR6 ;  /* 0x0001300604ff75b2 */ /* 0x0008e20008000100 */
[----:B------:R4:W1:Y:S01]  /*0cc0*/  SYNCS.EXCH.64 URZ, [UR4+0x118], UR8 ;  /* 0x0001180804ff75b2 */ /* 0x0008620008000100 */
[----:B------:R4:W1:Y:S01]  /*0cd0*/  SYNCS.EXCH.64 URZ, [UR4+0x138], UR6 ;  /* 0x0001380604ff75b2 */ /* 0x0008620008000100 */
[----:B------:R4:W1:Y:S01]  /*0ce0*/  SYNCS.EXCH.64 URZ, [UR4+0x120], UR8 ;  /* 0x0001200804ff75b2 */ /* 0x0008620008000100 */
[----:B------:R4:W1:Y:S01]  /*0cf0*/  SYNCS.EXCH.64 URZ, [UR4+0x140], UR6 ;  /* 0x0001400604ff75b2 */ /* 0x0008620008000100 */
[----:B------:R4:W1:Y:S01]  /*0d00*/  SYNCS.EXCH.64 URZ, [UR4+0x128], UR8 ;  /* 0x0001280804ff75b2 */ /* 0x0008620008000100 */
[----:B------:R4:W1:Y:S02]  /*0d10*/  SYNCS.EXCH.64 URZ, [UR4+0x148], UR6 ;  /* 0x0001480604ff75b2 */ /* 0x0008640008000100 */
[----:B----4-:R-:W-:Y:S01]  /*0d20*/  NOP ;  /* 0x0000000000007918 */ /* 0x010fe20000000000 */
.L_x_14:
[----:B------:R-:W4:Y:S01]  /*0d30*/  SHFL.IDX PT, R2, R79, RZ, 0x1f ;  /* 0x00001fff4f027589 */ /* 0x000f2200000e0000 */
[----:B------:R-:W1:Y:S01]  /*0d40*/  S2UR UR45, SR_CgaCtaId ;  /* 0x00000000002d79c3 */ /* 0x000e620000008800 */
[----:B------:R-:W-:Y:S01]  /*0d50*/  NOP ;  /* 0x0000000000007918 */ /* 0x000fe20000000000 */
[----:B----4-:R-:W-:-:S13]  /*0d60*/  ISETP.NE.AND P0, PT, R2, 0x3, PT ;  /* 0x000000030200780c */ /* 0x010fda0003f05270 */
[----:B-1----:R-:W-:Y:S05]  /*0d70*/  @P0 BRA `(.L_x_15) ;  /* 0x0000000000340947 */ /* 0x002fea0003800000 */
[----:B--23--:R-:W-:Y:S01]  /*0d80*/  UMOV UR4, 0x400 ;  /* 0x0000040000047882 */ /* 0x00cfe20000000000 */
[----:B------:R-:W-:Y:S01]  /*0d90*/  UMOV UR6, 0x20 ;  /* 0x0000002000067882 */ /* 0x000fe20000000000 */
[----:B------:R-:W-:Y:S02]  /*0da0*/  ULEA UR4, UR45, UR4, 0x18 ;  /* 0x000000042d047291 */ /* 0x000fe4000f8ec0ff */
[----:B------:R-:W-:-:S04]  /*0db0*/  UIADD3 UR6, UPT, UPT, -UR6, 0x100000, URZ ;  /* 0x0010000006067890 */ /* 0x000fc8000fffe1ff */
[----:B------:R-:W-:Y:S02]  /*0dc0*/  USHF.L.U32 UR7, UR6, 0xb, URZ ;  /* 0x0000000b06077899 */ /* 0x000fe400080006ff */
[----:B------:R-:W-:Y:S01]  /*0dd0*/  USHF.L.U32 UR6, UR6, 0x1, URZ ;  /* 0x0000000106067899 */ /* 0x000fe200080006ff */
[----:B------:R-:W-:Y:S01]  /*0de0*/  ELECT P0, URZ, PT ;  /* 0x0000000000ff782f */ /* 0x000fe20003800000 */
[----:B------:R-:W1:Y:S10]  /*0df0*/  FENCE.VIEW.ASYNC.S ;  /* 0x00000000000073c6 */ /* 0x000e740000000000 */
[----:B-1----:R1:W4:Y:S01]  /*0e00*/  SYNCS.EXCH.64 URZ, [UR4+0x150], UR6 ;  /* 0x0001500604ff75b2 */ /* 0x0023220008000100 */
[----:B------:R1:W2:Y:S01]  /*0e10*/  SYNCS.EXCH.64 URZ, [UR4+0x160], UR6 ;  /* 0x0001600604ff75b2 */ /* 0x0002a20008000100 */
[----:B------:R1:W3:Y:S01]  /*0e20*/  SYNCS.EXCH.64 URZ, [UR4+0x158], UR6 ;  /* 0x0001580604ff75b2 */ /* 0x0002e20008000100 */
[----:B------:R1:W1:Y:S01]  /*0e30*/  SYNCS.EXCH.64 URZ, [UR4+0x168], UR6 ;  /* 0x0001680604ff75b2 */ /* 0x0002620008000100 */
[----:B------:R-:W-:Y:S01]  /*0e40*/  NOP ;  /* 0x0000000000007918 */ /* 0x000fe20000000000 */
.L_x_15:
[----:B------:R-:W4:Y:S01]  /*0e50*/  LDCU UR33, c[0x0][0x36c] ;  /* 0x00006d80ff2177ac */ /* 0x000f220008000800 */
[----:B------:R-:W-:Y:S01]  /*0e60*/  ISETP.NE.OR P3, PT, R0, 0x2, !P3 ;  /* 0x000000020000780c */ /* 0x000fe20005f65670 */
[----:B------:R-:W-:Y:S01]  /*0e70*/  NOP ;  /* 0x0000000000007918 */ /* 0x000fe20000000000 */
[----:B------:R-:W-:Y:S01]  /*0e80*/  LOP3.LUT R0, R87, 0x1f, RZ, 0xc0, !PT ;  /* 0x0000001f57007812 */ /* 0x000fe200078ec0ff */
[----:B------:R-:W-:Y:S02]  /*0e90*/  UISETP.NE.AND UP6, UPT, UR17, URZ, UPT ;  /* 0x000000ff1100728c */ /* 0x000fe4000bfc5270 */
[----:B----4-:R-:W-:-:S09]  /*0ea0*/  UISETP.EQ.U32.AND UP0, UPT, UR33, 0x1, UPT ;  /* 0x000000012100788c */ /* 0x010fd2000bf02070 */
[----:B------:R-:W-:Y:S05]  /*0eb0*/  BRA.U !UP0, `(.L_x_16) ;  /* 0x0000000108087547 */ /* 0x000fea000b800000 */
[----:B-123--:R-:W-:Y:S01]  /*0ec0*/  UCGABAR_ARV ;  /* 0x00000000000079c7 */ /* 0x00efe20008000000 */
[----:B------:R-:W-:Y:S05]  /*0ed0*/  BRA `(.L_x_17) ;  /* 0x0000000000047947 */ /* 0x000fea0003800000 */
.L_x_16:
[----:B-123--:R-:W-:Y:S01]  /*0ee0*/  NOP ;  /* 0x0000000000007918 */ /* 0x00efe20000000000 */
.L_x_17:
[----:B------:R-:W1:Y:S01]  /*0ef0*/  S2UR UR16, SR_CTAID.X ;  /* 0x00000000001079c3 */ /* 0x000e620000002500 */
[----:B------:R-:W-:-:S05]  /*0f00*/  CS2R.32 R80, SR_CgaSize ;  /* 0x0000000000507805 */ /* 0x000fca0000008a00 */
[----:B------:R-:W-:-:S05]  /*0f10*/  IMAD R80, R80, -0xa0, RZ ;  /* 0xffffff6050507824 */ /* 0x000fca00078e02ff */
[----:B------:R-:W-:-:S14]  /*0f20*/  R2UR UR5, R80 ;  /* 0x00000000500572ca */ /* 0x000fdc00000e0000 */
[----:B------:R-:W2:Y:S01]  /*0f30*/  LDCU UR5, c[0x0][UR5+0x2b0] ;  /* 0x00005600050577ac */ /* 0x000ea20008000800 */
[----:B------:R-:W-:-:S05]  /*0f40*/  CS2R.32 R80, SR_CgaSize ;  /* 0x0000000000507805 */ /* 0x000fca0000008a00 */
[----:B------:R-:W-:-:S05]  /*0f50*/  IMAD R80, R80, -0xa0, RZ ;  /* 0xffffff6050507824 */ /* 0x000fca00078e02ff */
[----:B------:R-:W-:-:S14]  /*0f60*/  R2UR UR4, R80 ;  /* 0x00000000500472ca */ /* 0x000fdc00000e0000 */
[----:B------:R-:W3:Y:S01]  /*0f70*/  LDCU UR4, c[0x0][UR4+0x2b4] ;  /* 0x00005680040477ac */ /* 0x000ee20008000800 */
[----:B------:R-:W4:Y:S01]  /*0f80*/  S2UR UR20, SR_CTAID.Y ;  /* 0x00000000001479c3 */ /* 0x000f220000002600 */
[----:B------:R-:W-:-:S05]  /*0f90*/  CS2R.32 R80, SR_CgaSize ;  /* 0x0000000000507805 */ /* 0x000fca0000008a00 */
[----:B------:R-:W-:-:S05]  /*0fa0*/  IMAD R80, R80, -0xa0, RZ ;  /* 0xffffff6050507824 */ /* 0x000fca00078e02ff */
[----:B------:R-:W-:-:S14]  /*0fb0*/  R2UR UR7, R80 ;  /* 0x00000000500772ca */ /* 0x000fdc00000e0000 */
[----:B------:R-:W3:Y:S01]  /*0fc0*/  LDCU UR7, c[0x0][UR7+0x2a0] ;  /* 0x00005400070777ac */ /* 0x000ee20008000800 */
[----:B------:R-:W-:-:S05]  /*0fd0*/  CS2R.32 R80, SR_CgaSize ;  /* 0x0000000000507805 */ /* 0x000fca0000008a00 */
[----:B------:R-:W-:-:S05]  /*0fe0*/  IMAD R80, R80, -0xa0, RZ ;  /* 0xffffff6050507824 */ /* 0x000fca00078e02ff */
[----:B------:R-:W-:-:S14]  /*0ff0*/  R2UR UR61, R80 ;  /* 0x00000000503d72ca */ /* 0x000fdc00000e0000 */
[----:B------:R-:W3:Y:S01]  /*1000*/  LDCU UR61, c[0x0][UR61+0x2a4] ;  /* 0x000054803d3d77ac */ /* 0x000ee20008000800 */
[----:B------:R-:W-:Y:S02]  /*1010*/  ULOP3.LUT UR47, UR45, 0x1, URZ, 0xc0, !UPT ;  /* 0x000000012d2f7892 */ /* 0x000fe4000f8ec0ff */
[----:B------:R-:W-:Y:S02]  /*1020*/  USHF.R.U32.HI UR29, URZ, 0x1, UR45 ;  /* 0x00000001ff1d7899 */ /* 0x000fe4000801162d */
[----:B------:R-:W-:Y:S02]  /*1030*/  UISETP.GT.U32.AND UP1, UPT, UR47, 0xffff, UPT ;  /* 0x0000ffff2f00788c */ /* 0x000fe4000bf24070 */
[----:B------:R-:W-:Y:S01]  /*1040*/  USHF.L.U32 UR28, UR45, 0x9, URZ ;  /* 0x000000092d1c7899 */ /* 0x000fe200080006ff */
[----:B-1----:R-:W-:Y:S01]  /*1050*/  I2FP.F32.U32 R3, UR16 ;  /* 0x0000001000037c45 */ /* 0x002fe20008201000 */
[----:B------:R-:W-:Y:S01]  /*1060*/  USHF.L.U32 UR27, UR45, 0xd, URZ ;  /* 0x0000000d2d1b7899 */ /* 0x000fe200080006ff */
[----:B------:R-:W1:Y:S03]  /*1070*/  LDCU UR25, c[0x0][0xb24] ;  /* 0x00016480ff1977ac */ /* 0x000e660008000800 */
[----:B--2---:R-:W-:Y:S01]  /*1080*/  FMUL R3, R3, UR5 ;  /* 0x0000000503037c20 */ /* 0x004fe20008400000 */
[----:B------:R-:W2:Y:S01]  /*1090*/  LDCU UR42, c[0x0][0xb24] ;  /* 0x00016480ff2a77ac */ /* 0x000ea20008000800 */
[----:B----4-:R-:W-:-:S04]  /*10a0*/  I2FP.F32.U32 R2, UR20 ;  /* 0x0000001400027c45 */ /* 0x010fc80008201000 */
[----:B------:R-:W4:Y:S01]  /*10b0*/  F2I.U32.TRUNC.NTZ R3, R3 ;  /* 0x0000000300037305 */ /* 0x000f22000020f000 */
[----:B------:R-:W1:Y:S01]  /*10c0*/  LDCU UR32, c[0x0][0xb30] ;  /* 0x00016600ff2077ac */ /* 0x000e620008000800 */
[----:B---3--:R-:W-:Y:S01]  /*10d0*/  FMUL R2, R2, UR4 ;  /* 0x0000000402027c20 */ /* 0x008fe20008400000 */
[----:B------:R-:W-:Y:S01]  /*10e0*/  ULOP3.LUT UR4, UR45, 0x6, URZ, 0xc0, !UPT ;  /* 0x000000062d047892 */ /* 0x000fe2000f8ec0ff */
[----:B------:R-:W-:-:S04]  /*10f0*/  UMOV UR14, 0x55 ;  /* 0x00000055000e7882 */ /* 0x000fc80000000000 */
[----:B------:R-:W3:Y:S01]  /*1100*/  F2I.U32.TRUNC.NTZ R2, R2 ;  /* 0x0000000200027305 */ /* 0x000ee2000020f000 */
[----:B------:R-:W-:Y:S01]  /*1110*/  UISETP.GT.U32.AND UP0, UPT, UR4, 0xffff, UPT ;  /* 0x0000ffff0400788c */ /* 0x000fe2000bf04070 */
[----:B------:R-:W-:Y:S01]  /*1120*/  UMOV UR15, 0x3 ;  /* 0x00000003000f7882 */ /* 0x000fe20000000000 */
[----:B------:R-:W-:Y:S02]  /*1130*/  USEL UR24, UR47, 0xffff, !UP1 ;  /* 0x0000ffff2f187887 */ /* 0x000fe4000c800000 */
[----:B------:R-:W-:Y:S01]  /*1140*/  USEL UR21, UR4, 0xffff, !UP0 ;  /* 0x0000ffff04157887 */ /* 0x000fe2000c000000 */
[----:B----4-:R-:W-:Y:S02]  /*1150*/  R2UR UR5, R3 ;  /* 0x00000000030572ca */ /* 0x010fe400000e0000 */
[----:B---3--:R-:W-:Y:S02]  /*1160*/  R2UR UR6, R2 ;  /* 0x00000000020672ca */ /* 0x008fe400000e0000 */
[----:B------:R-:W-:-:S09]  /*1170*/  PRMT R2, RZ, 0x7610, R2 ;  /* 0x00007610ff027816 */ /* 0x000fd20000000002 */
[----:B------:R-:W-:-:S04]  /*1180*/  UIADD3 UR5, UPT, UPT, -UR5, URZ, URZ ;  /* 0x000000ff05057290 */ /* 0x000fc8000fffe1ff */
[----:B------:R-:W-:Y:S02]  /*1190*/  UIMAD UR5, UR7, UR5, UR16 ;  /* 0x00000005070572a4 */ /* 0x000fe4000f8e0210 */
[----:B------:R-:W-:-:S04]  /*11a0*/  UIADD3 UR4, UPT, UPT, -UR6, URZ, URZ ;  /* 0x000000ff06047290 */ /* 0x000fc8000fffe1ff */
[----:B------:R-:W-:Y:S01]  /*11b0*/  IMAD.U32 R80, RZ, RZ, UR5 ;  /* 0x00000005ff507e24 */ /* 0x000fe2000f8e00ff */
[----:B------:R-:W-:Y:S01]  /*11c0*/  UIMAD UR61, UR61, UR4, UR20 ;  /* 0x000000043d3d72a4 */ /* 0x000fe2000f8e0214 */
[----:B-12---:R-:W-:Y:S11]  /*11d0*/  BRA.U UP6, `(.L_x_18) ;  /* 0x0000000106707547 */ /* 0x006ff6000b800000 */
[----:B------:R-:W-:Y:S01]  /*11e0*/  R2UR UR7, R80 ;  /* 0x00000000500772ca */ /* 0x000fe200000e0000 */
[----:B------:R-:W-:Y:S02]  /*11f0*/  UISETP.NE.AND UP2, UPT, UR61, 0x2, UPT ;  /* 0x000000023d00788c */ /* 0x000fe4000bf45270 */
[----:B------:R-:W-:Y:S02]  /*1200*/  UISETP.NE.AND UP4, UPT, UR61, URZ, UPT ;  /* 0x000000ff3d00728c */ /* 0x000fe4000bf85270 */
[----:B------:R-:W-:Y:S02]  /*1210*/  UISETP.NE.AND UP0, UPT, UR61, 0x1, UPT ;  /* 0x000000013d00788c */ /* 0x000fe4000bf05270 */
[----:B------:R-:W-:Y:S02]  /*1220*/  USEL UR4, URZ, 0x10, UP2 ;  /* 0x00000010ff047887 */ /* 0x000fe40009000000 */
[----:B------:R-:W-:Y:S02]  /*1230*/  USEL UR12, URZ, 0x20, UP2 ;  /* 0x00000020ff0c7887 */ /* 0x000fe40009000000 */
[----:B------:R-:W-:-:S02]  /*1240*/  USEL UR5, URZ, 0x4, UP0 ;  /* 0x00000004ff057887 */ /* 0x000fc40008000000 */
[----:B------:R-:W-:Y:S02]  /*1250*/  UISETP.NE.AND UP3, UPT, UR7, URZ, UPT ;  /* 0x000000ff0700728c */ /* 0x000fe4000bf65270 */
[----:B------:R-:W-:Y:S02]  /*1260*/  UISETP.NE.AND UP1, UPT, UR61, 0x3, UPT ;  /* 0x000000033d00788c */ /* 0x000fe4000bf25270 */
[----:B------:R-:W-:Y:S02]  /*1270*/  UISETP.NE.AND UP2, UPT, UR7, URZ, UP4 ;  /* 0x000000ff0700728c */ /* 0x000fe4000a745270 */
[----:B------:R-:W-:Y:S02]  /*1280*/  USEL UR11, URZ, 0x8, UP0 ;  /* 0x00000008ff0b7887 */ /* 0x000fe40008000000 */
[----:B------:R-:W-:Y:S02]  /*1290*/  UISETP.NE.AND UP0, UPT, UR7, 0x1, UPT ;  /* 0x000000010700788c */ /* 0x000fe4000bf05270 */
[----:B------:R-:W-:-:S02]  /*12a0*/  USEL UR6, URZ, 0x2, UP4 ;  /* 0x00000002ff067887 */ /* 0x000fc4000a000000 */
[----:B------:R-:W-:Y:S02]  /*12b0*/  USEL UR7, URZ, 0x40, UP1 ;  /* 0x00000040ff077887 */ /* 0x000fe40008800000 */
[----:B------:R-:W-:Y:S02]  /*12c0*/  USEL UR10, URZ, 0x1, UP2 ;  /* 0x00000001ff0a7887 */ /* 0x000fe40009000000 */
[----:B------:R-:W-:Y:S02]  /*12d0*/  USEL UR8, UR5, 0x4, UP3 ;  /* 0x0000000405087887 */ /* 0x000fe40009800000 */
[----:B------:R-:W-:Y:S02]  /*12e0*/  USEL UR4, UR4, 0x10, UP3 ;  /* 0x0000001004047887 */ /* 0x000fe40009800000 */
[----:B------:R-:W-:Y:S02]  /*12f0*/  USEL UR9, UR7, 0x40, UP3 ;  /* 0x0000004007097887 */ /* 0x000fe40009800000 */
[----:B------:R-:W-:-:S02]  /*1300*/  USEL UR5, UR6, 0x2, UP0 ;  /* 0x0000000206057887 */ /* 0x000fc40008000000 */
[----:B------:R-:W-:Y:S02]  /*1310*/  UIADD3 UR4, UPT, UPT, UR4, UR8, UR10 ;  /* 0x0000000804047290 */ /* 0x000fe4000fffe00a */
[----:B------:R-:W-:Y:S02]  /*1320*/  USEL UR13, URZ, 0x80, UP1 ;  /* 0x00000080ff0d7887 */ /* 0x000fe40008800000 */
[----:B------:R-:W-:Y:S02]  /*1330*/  USEL UR7, UR11, 0x8, UP0 ;  /* 0x000000080b077887 */ /* 0x000fe40008000000 */
[----:B------:R-:W-:Y:S02]  /*1340*/  USEL UR6, UR12, 0x20, UP0 ;  /* 0x000000200c067887 */ /* 0x000fe40008000000 */
[----:B------:R-:W-:Y:S02]  /*1350*/  UIADD3 UR4, UPT, UPT, UR5, UR9, UR4 ;  /* 0x0000000905047290 */ /* 0x000fe4000fffe004 */
[----:B------:R-:W-:-:S02]  /*1360*/  USEL UR5, UR13, 0x80, UP0 ;  /* 0x000000800d057887 */ /* 0x000fc40008000000 */
[----:B------:R-:W-:-:S04]  /*1370*/  UIADD3 UR4, UPT, UPT, UR6, UR7, UR4 ;  /* 0x0000000706047290 */ /* 0x000fc8000fffe004 */
[----:B------:R-:W-:-:S06]  /*1380*/  UIADD3 UR4, UPT, UPT, UR4, UR5, URZ ;  /* 0x0000000504047290 */ /* 0x000fcc000fffe0ff */
[----:B------:R-:W-:-:S07]  /*1390*/  MOV R2, UR4 ;  /* 0x0000000400027c02 */ /* 0x000fce0008000f00 */
.L_x_18:
[----:B------:R-:W1:Y:S01]  /*13a0*/  S2UR UR36, SR_CTAID.Z ;  /* 0x00000000002479c3 */ /* 0x000e620000002700 */
[----:B------:R-:W-:Y:S02]  /*13b0*/  UISETP.GE.AND UP0, UPT, UR25, 0x1, UPT ;  /* 0x000000011900788c */ /* 0x000fe4000bf06270 */
[----:B------:R-:W-:Y:S02]  /*13c0*/  ULOP3.LUT UR24, UR24, 0xffff, URZ, 0xc0, !UPT ;  /* 0x0000ffff18187892 */ /* 0x000fe4000f8ec0ff */
[----:B------:R-:W-:Y:S02]  /*13d0*/  ULOP3.LUT UR21, UR21, 0xffff, URZ, 0xc0, !UPT ;  /* 0x0000ffff15157892 */ /* 0x000fe4000f8ec0ff */
[----:B------:R-:W-:Y:S02]  /*13e0*/  UISETP.NE.AND UP3, UPT, UR17, 0x2, UPT ;  /* 0x000000021100788c */ /* 0x000fe4000bf65270 */
[----:B------:R-:W-:Y:S02]  /*13f0*/  ULOP3.LUT UR28, UR28, 0xc00, URZ, 0xc0, !UPT ;  /* 0x00000c001c1c7892 */ /* 0x000fe4000f8ec0ff */
[----:B------:R-:W-:-:S02]  /*1400*/  ULOP3.LUT UR27, UR27, 0x2000, URZ, 0xc0, !UPT ;  /* 0x000020001b1b7892 */ /* 0x000fc4000f8ec0ff */
[----:B------:R-:W-:Y:S02]  /*1410*/  USHF.L.U32 UR24, UR14, UR24, URZ ;  /* 0x000000180e187299 */ /* 0x000fe400080006ff */
[----:B------:R-:W-:Y:S01]  /*1420*/  USHF.L.U32 UR21, UR15, UR21, URZ ;  /* 0x000000150f157299 */ /* 0x000fe200080006ff */
[----:B------:R-:W-:Y:S11]  /*1430*/  BRA.U !UP0, `(.L_x_19) ;  /* 0x0000000108d47547 */ /* 0x000ff6000b800000 */
[----:B------:R-:W2:Y:S01]  /*1440*/  LDCU.128 UR12, c[0x0][0xb10] ;  /* 0x00016200ff0c77ac */ /* 0x000ea20008000c00 */
[----:B------:R-:W3:Y:S01]  /*1450*/  LDCU UR6, c[0x0][0x370] ;  /* 0x00006e00ff0677ac */ /* 0x000ee20008000800 */
[----:B------:R-:W4:Y:S01]  /*1460*/  LDCU UR5, c[0x0][0x374] ;  /* 0x00006e80ff0577ac */ /* 0x000f220008000800 */
[----:B------:R-:W1:Y:S01]  /*1470*/  LDCU UR26, c[0x0][0xb0c] ;  /* 0x00016180ff1a77ac */ /* 0x000e620008000800 */
[----:B------:R-:W1:Y:S01]  /*1480*/  LDCU UR7, c[0x0][0xb20] ;  /* 0x00016400ff0777ac */ /* 0x000e620008000800 */
[----:B------:R-:W1:Y:S01]  /*1490*/  LDCU.64 UR8, c[0x0][0xb28] ;  /* 0x00016500ff0877ac */ /* 0x000e620008000a00 */
[----:B--2---:R-:W-:Y:S02]  /*14a0*/  UISETP.NE.AND UP0, UPT, UR14, 0x1, UPT ;  /* 0x000000010e00788c */ /* 0x004fe4000bf05270 */
[----:B----4-:R-:W-:Y:S02]  /*14b0*/  UIMAD.WIDE.U32 UR10, UR5, UR15, URZ ;  /* 0x0000000f050a72a5 */ /* 0x010fe4000f8e00ff */
[----:B---3--:R-:W-:-:S02]  /*14c0*/  UIMAD.WIDE.U32 UR22, UR6, UR12, URZ ;  /* 0x0000000c061672a5 */ /* 0x008fc4000f8e00ff */
[----:B-1----:R-:W-:Y:S02]  /*14d0*/  UISETP.NE.AND UP1, UPT, UR26, 0x1, UPT ;  /* 0x000000011a00788c */ /* 0x002fe4000bf25270 */
[----:B------:R-:W-:Y:S01]  /*14e0*/  UISETP.NE.AND UP2, UPT, UR25, 0x1, UPT ;  /* 0x000000011900788c */ /* 0x000fe2000bf45270 */
[----:B------:R-:W-:Y:S02]  /*14f0*/  UMOV UR10, UR11 ;  /* 0x0000000b000a7c82 */ /* 0x000fe40008000000 */
[----:B------:R-:W-:Y:S01]  /*1500*/  UMOV UR22, UR23 ;  /* 0x0000001700167c82 */ /* 0x000fe20008000000 */
[----:B------:R-:W-:Y:S02]  /*1510*/  @UP0 USHF.R.U32.HI UR5, URZ, UR7, UR10 ;  /* 0x00000007ff050299 */ /* 0x000fe4000801160a */
[----:B------:R-:W-:Y:S02]  /*1520*/  UIMAD.WIDE.U32 UR30, UR20, UR15, URZ ;  /* 0x0000000f141e72a5 */ /* 0x000fe4000f8e00ff */
[----:B------:R-:W-:-:S02]  /*1530*/  UIMAD.WIDE.U32 UR10, UR5, UR8, URZ ;  /* 0x00000008050a72a5 */ /* 0x000fc4000f8e00ff */
[----:B------:R-:W-:Y:S02]  /*1540*/  @UP1 USHF.R.U32.HI UR6, URZ, UR13, UR22 ;  /* 0x0000000dff061299 */ /* 0x000fe40008011616 */
[----:B------:R-:W-:Y:S02]  /*1550*/  UIMAD.WIDE.U32 UR18, UR16, UR12, URZ ;  /* 0x0000000c101272a5 */ /* 0x000fe4000f8e00ff */
[----:B------:R-:W-:Y:S01]  /*1560*/  UIMAD.WIDE.U32 UR22, UR6, UR8, URZ ;  /* 0x00000008061672a5 */ /* 0x000fe2000f8e00ff */
[----:B------:R-:W-:Y:S01]  /*1570*/  UMOV UR4, UR31 ;  /* 0x0000001f00047c82 */ /* 0x000fe20008000000 */
[----:B------:R-:W-:Y:S01]  /*1580*/  UMOV UR10, UR11 ;  /* 0x0000000b000a7c82 */ /* 0x000fe20008000000 */
[----:B------:R-:W-:Y:S02]  /*1590*/  USHF.R.U32.HI UR4, URZ, UR7, UR4 ;  /* 0x00000007ff047299 */ /* 0x000fe40008011604 */
[----:B------:R-:W-:Y:S01]  /*15a0*/  @UP2 USHF.R.U32.HI UR5, URZ, UR9, UR10 ;  /* 0x00000009ff052299 */ /* 0x000fe2000801160a */
[----:B------:R-:W-:Y:S01]  /*15b0*/  UMOV UR18, UR19 ;  /* 0x0000001300127c82 */ /* 0x000fe20008000000 */
[----:B------:R-:W-:Y:S01]  /*15c0*/  UMOV UR22, UR23 ;  /* 0x0000001700167c82 */ /* 0x000fe20008000000 */
[----:B------:R-:W-:-:S02]  /*15d0*/  USHF.R.U32.HI UR13, URZ, UR13, UR18 ;  /* 0x0000000dff0d7299 */ /* 0x000fc40008011612 */
[----:B------:R-:W-:Y:S02]  /*15e0*/  USEL UR4, UR20, UR4, !UP0 ;  /* 0x0000000414047287 */ /* 0x000fe4000c000000 */
[----:B------:R-:W-:Y:S02]  /*15f0*/  @UP2 USHF.R.U32.HI UR6, URZ, UR9, UR22 ;  /* 0x00000009ff062299 */ /* 0x000fe40008011616 */
[----:B------:R-:W-:Y:S02]  /*1600*/  UIMAD UR7, UR5, UR25, URZ ;  /* 0x00000019050772a4 */ /* 0x000fe4000f8e02ff */
[----:B------:R-:W-:Y:S02]  /*1610*/  USEL UR5, UR16, UR13, !UP1 ;  /* 0x0000000d10057287 */ /* 0x000fe4000c800000 */
[----:B------:R-:W-:Y:S02]  /*1620*/  UIMAD UR12, UR6, UR25, URZ ;  /* 0x00000019060c72a4 */ /* 0x000fe4000f8e02ff */
[----:B------:R-:W-:-:S02]  /*1630*/  UISETP.GE.AND UP0, UPT, UR4, UR7, UPT ;  /* 0x000000070400728c */ /* 0x000fc4000bf06270 */
[----:B------:R-:W-:Y:S02]  /*1640*/  UIMAD.WIDE.U32 UR10, UR4, UR8, URZ ;  /* 0x00000008040a72a5 */ /* 0x000fe4000f8e00ff */
[----:B------:R-:W-:Y:S02]  /*1650*/  UISETP.GE.OR UP0, UPT, UR5, UR12, UP0 ;  /* 0x0000000c0500728c */ /* 0x000fe40008706670 */
[----:B------:R-:W-:Y:S02]  /*1660*/  UIMAD.WIDE.U32 UR12, UR5, UR8, URZ ;  /* 0x00000008050c72a5 */ /* 0x000fe4000f8e00ff */
[----:B------:R-:W-:Y:S01]  /*1670*/  UIADD3 UR10, UPT, UPT, -UR4, URZ, URZ ;  /* 0x000000ff040a7290 */ /* 0x000fe2000fffe1ff */
[----:B------:R-:W-:Y:S01]  /*1680*/  UMOV UR8, UR11 ;  /* 0x0000000b00087c82 */ /* 0x000fe20008000000 */
[----:B------:R-:W-:Y:S02]  /*1690*/  UIADD3 UR11, UPT, UPT, -UR5, URZ, URZ ;  /* 0x000000ff050b7290 */ /* 0x000fe4000fffe1ff */
[----:B------:R-:W-:-:S03]  /*16a0*/  USHF.R.U32.HI UR8, URZ, UR9, UR8 ;  /* 0x00000009ff087299 */ /* 0x000fc60008011608 */
[----:B------:R-:W-:Y:S01]  /*16b0*/  @!UP0 UMOV UR7, UR13 ;  /* 0x0000000d00078c82 */ /* 0x000fe20008000000 */
[----:B------:R-:W-:Y:S02]  /*16c0*/  UIMAD UR20, UR14, UR10, UR20 ;  /* 0x0000000a0e1472a4 */ /* 0x000fe4000f8e0214 */
[----:B------:R-:W-:Y:S02]  /*16d0*/  USEL UR8, UR4, UR8, !UP2 ;  /* 0x0000000804087287 */ /* 0x000fe4000d000000 */
[----:B------:R-:W-:Y:S02]  /*16e0*/  @!UP0 USHF.R.U32.HI UR7, URZ, UR9, UR7 ;  /* 0x00000009ff078299 */ /* 0x000fe40008011607 */
[----:B------:R-:W-:Y:S02]  /*16f0*/  UIADD3 UR9, UPT, UPT, -UR8, URZ, URZ ;  /* 0x000000ff08097290 */ /* 0x000fe4000fffe1ff */
[----:B------:R-:W-:Y:S02]  /*1700*/  @!UP0 USEL UR7, UR5, UR7, !UP2 ;  /* 0x0000000705078287 */ /* 0x000fe4000d000000 */
[----:B------:R-:W-:-:S02]  /*1710*/  UIMAD UR9, UR25, UR9, UR4 ;  /* 0x00000009190972a4 */ /* 0x000fc4000f8e0204 */
[----:B------:R-:W-:Y:S02]  /*1720*/  @!UP0 UIADD3 UR8, UPT, UPT, UR8, -UR7, URZ ;  /* 0x8000000708088290 */ /* 0x000fe4000fffe0ff */
[----:B------:R-:W-:Y:S02]  /*1730*/  @!UP0 UIMAD UR6, UR9, UR6, UR7 ;  /* 0x00000006090682a4 */ /* 0x000fe4000f8e0207 */
[----:B------:R-:W-:Y:S02]  /*1740*/  @!UP0 UIMAD UR4, UR8, UR25, UR5 ;  /* 0x00000019080482a4 */ /* 0x000fe4000f8e0205 */
[----:B------:R-:W-:Y:S02]  /*1750*/  UIMAD UR16, UR26, UR11, UR16 ;  /* 0x0000000b1a1072a4 */ /* 0x000fe4000f8e0210 */
[----:B------:R-:W-:Y:S01]  /*1760*/  UIMAD UR20, UR4, UR14, UR20 ;  /* 0x0000000e041472a4 */ /* 0x000fe2000f8e0214 */
[----:B------:R-:W-:Y:S02]  /*1770*/  @!UP0 UMOV UR5, UR6 ;  /* 0x0000000600058c82 */ /* 0x000fe40008000000 */
[----:B------:R-:W-:-:S12]  /*1780*/  UIMAD UR16, UR5, UR26, UR16 ;  /* 0x0000001a051072a4 */ /* 0x000fd8000f8e0210 */
.L_x_19:
[----:B------:R-:W-:-:S09]  /*1790*/  UISETP.NE.AND UP0, UPT, UR32, 0x1, UPT ;  /* 0x000000012000788c */ /* 0x000fd2000bf05270 */
[----:B------:R-:W-:Y:S05]  /*17a0*/  BRA.U UP0, `(.L_x_20) ;  /* 0x0000000100447547 */ /* 0x000fea000b800000 */
[----:B------:R-:W2:Y:S01]  /*17b0*/  LDCU.128 UR8, c[0x0][0xb10] ;  /* 0x00016200ff0877ac */ /* 0x000ea20008000c00 */
[----:B------:R-:W3:Y:S01]  /*17c0*/  LDCU UR12, c[0x0][0xb0c] ;  /* 0x00016180ff0c77ac */ /* 0x000ee20008000800 */
[----:B------:R-:W4:Y:S01]  /*17d0*/  LDCU UR13, c[0x0][0xb20] ;  /* 0x00016400ff0d77ac */ /* 0x000f220008000800 */
[----:B--2---:R-:W-:Y:S02]  /*17e0*/  UIMAD.WIDE.U32 UR6, UR16, UR8, URZ ;  /* 0x00000008100672a5 */ /* 0x004fe4000f8e00ff */
[----:B------:R-:W-:Y:S02]  /*17f0*/  UIMAD.WIDE.U32 UR4, UR20, UR11, URZ ;  /* 0x0000000b140472a5 */ /* 0x000fe4000f8e00ff */
[----:B---3--:R-:W-:Y:S02]  /*1800*/  UISETP.NE.AND UP1, UPT, UR12, 0x1, UPT ;  /* 0x000000010c00788c */ /* 0x008fe4000bf25270 */
[----:B------:R-:W-:Y:S01]  /*1810*/  UISETP.NE.AND UP0, UPT, UR10, 0x1, UPT ;  /* 0x000000010a00788c */ /* 0x000fe2000bf05270 */
[----:B------:R-:W-:-:S02]  /*1820*/  UMOV UR6, UR7 ;  /* 0x0000000700067c82 */ /* 0x000fc40008000000 */
[----:B------:R-:W-:Y:S01]  /*1830*/  UMOV UR4, UR5 ;  /* 0x0000000500047c82 */ /* 0x000fe20008000000 */
[----:B------:R-:W-:Y:S02]  /*1840*/  USHF.R.U32.HI UR9, URZ, UR9, UR6 ;  /* 0x00000009ff097299 */ /* 0x000fe40008011606 */
[----:B----4-:R-:W-:Y:S02]  /*1850*/  USHF.R.U32.HI UR4, URZ, UR13, UR4 ;  /* 0x0000000dff047299 */ /* 0x010fe40008011604 */
[----:B------:R-:W-:Y:S02]  /*1860*/  USEL UR5, UR16, UR9, !UP1 ;  /* 0x0000000910057287 */ /* 0x000fe4000c800000 */
[----:B------:R-:W-:-:S04]  /*1870*/  USEL UR4, UR20, UR4, !UP0 ;  /* 0x0000000414047287 */ /* 0x000fc8000c000000 */
[----:B------:R-:W-:Y:S02]  /*1880*/  UIADD3 UR6, UPT, UPT, UR5, -UR4, URZ ;  /* 0x8000000405067290 */ /* 0x000fe4000fffe0ff */
[----:B------:R-:W-:Y:S02]  /*1890*/  UIADD3 UR4, UPT, UPT, -UR5, UR4, URZ ;  /* 0x0000000405047290 */ /* 0x000fe4000fffe1ff */
[----:B------:R-:W-:Y:S02]  /*18a0*/  UIMAD UR20, UR6, UR10, UR20 ;  /* 0x0000000a061472a4 */ /* 0x000fe4000f8e0214 */
[----:B------:R-:W-:-:S12]  /*18b0*/  UIMAD UR16, UR4, UR12, UR16 ;  /* 0x0000000c041072a4 */ /* 0x000fd8000f8e0210 */
.L_x_20:
[----:B------:R-:W-:-:S09]  /*18c0*/  UISETP.EQ.U32.AND UP0, UPT, UR33, 0x1, UPT ;  /* 0x000000012100788c */ /* 0x000fd2000bf02070 */
[----:B------:R-:W-:Y:S05]  /*18d0*/  BRA.U !UP0, `(.L_x_21) ;  /* 0x00000001080c7547 */ /* 0x000fea000b800000 */
[----:B------:R-:W-:Y:S01]  /*18e0*/  UCGABAR_WAIT ;  /* 0x0000000000007dc7 */ /* 0x000fe20008000000 */
[----:B------:R-:W-:Y:S01]  /*18f0*/  CCTL.IVALL ;  /* 0x00000000ff00798f */ /* 0x000fe20002000000 */
[----:B------:R-:W-:Y:S05]  /*1900*/  BRA `(.L_x_22) ;  /* 0x0000000000047947 */ /* 0x000fea0003800000 */
.L_x_21:
[----:B------:R-:W-:Y:S06]  /*1910*/  BAR.SYNC.DEFER_BLOCKING 0x0 ;  /* 0x0000000000007b1d */ /* 0x000fec0000010000 */
.L_x_22:
[----:B------:R-:W-:Y:S05]  /*1920*/  BRA.U UP3, `(.L_x_23) ;  /* 0x0000001503a87547 */ /* 0x000fea000b800000 */
[----:B------:R-:W2:Y:S01]  /*1930*/  LDCU UR6, c[0x0][0x38c] ;  /* 0x00007180ff0677ac */ /* 0x000ea20008000800 */
[----:B------:R-:W-:Y:S01]  /*1940*/  PLOP3.LUT P1, PT, PT, PT, UP5, 0x80, 0x8 ;  /* 0x000000000008781c */ /* 0x000fe20003f2f058 */
[----:B------:R-:W-:Y:S01]  /*1950*/  IMAD.MOV.U32 R12, RZ, RZ, 0x1 ;  /* 0x00000001ff0c7424 */ /* 0x000fe200078e00ff */
[----:B------:R-:W-:Y:S01]  /*1960*/  ISETP.EQ.OR P2, PT, R0, RZ, P3 ;  /* 0x000000ff0000720c */ /* 0x000fe20001f42670 */
[----:B------:R-:W-:Y:S01]  /*1970*/  UISETP.NE.AND UP1, UPT, UR17, URZ, UPT ;  /* 0x000000ff1100728c */ /* 0x000fe2000bf25270 */
[----:B------:R-:W-:Y:S02]  /*1980*/  PLOP3.LUT P1, PT, P1, PT, PT, 0x8, 0x80 ;  /* 0x000000000080781c */ /* 0x000fe40000f2e170 */
[----:B------:R-:W-:Y:S01]  /*1990*/  CS2R R10, SRZ ;  /* 0x00000000000a7805 */ /* 0x000fe2000001ff00 */
[----:B------:R-:W-:Y:S01]  /*19a0*/  IMAD.MOV.U32 R9, RZ, RZ, RZ ;  /* 0x000000ffff097224 */ /* 0x000fe200078e00ff */
[----:B------:R-:W3:Y:S01]  /*19b0*/  LDCU UR40, c[0x0][0x370] ;  /* 0x00006e00ff2877ac */ /* 0x000ee20008000800 */
[----:B------:R-:W-:Y:S01]  /*19c0*/  IMAD.MOV.U32 R8, RZ, RZ, 0x1 ;  /* 0x00000001ff087424 */ /* 0x000fe200078e00ff */
[----:B------:R-:W-:Y:S01]  /*19d0*/  USEL UR26, UR46, 0x2, UP1 ;  /* 0x000000022e1a7887 */ /* 0x000fe20008800000 */
[----:B------:R-:W4:Y:S01]  /*19e0*/  LDCU.64 UR30, c[0x0][0x348] ;  /* 0x00006900ff1e77ac */ /* 0x000f220008000a00 */
[----:B--2---:R-:W-:-:S02]  /*19f0*/  UIADD3 UR5, UPT, UPT, UR6, 0x3f, URZ ;  /* 0x0000003f06057890 */ /* 0x004fc4000fffe0ff */
[----:B------:R-:W-:Y:S02]  /*1a00*/  UIADD3 UR48, UPT, UPT, UR6, 0x7e, URZ ;  /* 0x0000007e06307890 */ /* 0x000fe4000fffe0ff */
[----:B------:R-:W-:Y:S01]  /*1a10*/  USHF.R.S32.HI UR4, URZ, 0x1f, UR5 ;  /* 0x0000001fff047899 */ /* 0x000fe20008011405 */
[----:B------:R-:W2:Y:S03]  /*1a20*/  LDCU UR39, c[0x0][0x374] ;  /* 0x00006e80ff2777ac */ /* 0x000ea60008000800 */
[----:B------:R-:W-:Y:S02]  /*1a30*/  ULEA.HI UR4, UR4, UR5, URZ, 0x6 ;  /* 0x0000000504047291 */ /* 0x000fe4000f8f30ff */
[----:B------:R-:W-:Y:S02]  /*1a40*/  USHF.L.U32 UR5, UR29, 0x4, URZ ;  /* 0x000000041d057899 */ /* 0x000fe400080006ff */
[----:B------:R-:W-:-:S02]  /*1a50*/  USHF.R.S32.HI UR43, URZ, 0x6, UR4 ;  /* 0x00000006ff2b7899 */ /* 0x000fc40008011404 */
[----:B------:R-:W-:Y:S02]  /*1a60*/  UIADD3 UR4, UPT, UPT, UR6, -0x1, URZ ;  /* 0xffffffff06047890 */ /* 0x000fe4000fffe0ff */
[----:B------:R-:W-:Y:S02]  /*1a70*/  UISETP.LT.U32.AND UP0, UPT, UR43, 0xa, UPT ;  /* 0x0000000a2b00788c */ /* 0x000fe4000bf01070 */
[----:B------:R-:W-:Y:S02]  /*1a80*/  UISETP.GE.U32.AND UP2, UPT, UR4, -0x7f, UPT ;  /* 0xffffff810400788c */ /* 0x000fe4000bf46070 */
[----:B------:R-:W-:Y:S02]  /*1a90*/  USEL UR41, UR43, 0xa, UP0 ;  /* 0x0000000a2b297887 */ /* 0x000fe40008000000 */
[----:B------:R-:W-:Y:S02]  /*1aa0*/  ULOP3.LUT UR44, UR5, 0x30, URZ, 0xe2, !UPT ;  /* 0x00000030052c7892 */ /* 0x000fe4000f8ee2ff */
[----:B------:R-:W-:-:S02]  /*1ab0*/  UIADD3 UR25, UPT, UPT, UR41, -0x1, URZ ;  /* 0xffffffff29197890 */ /* 0x000fc4000fffe0ff */
[----:B------:R-:W-:Y:S01]  /*1ac0*/  UIADD3 UR46, UPT, UPT, UR43, -UR41, URZ ;  /* 0x800000292b2e7290 */ /* 0x000fe2000fffe0ff */
[----:B------:R-:W-:Y:S02]  /*1ad0*/  UMOV UR5, URZ ;  /* 0x000000ff00057c82 */ /* 0x000fe40008000000 */
[----:B------:R-:W-:-:S04]  /*1ae0*/  @UP2 UIADD3 UR25, UPT, UPT, UR41, URZ, URZ ;  /* 0x000000ff29192290 */ /* 0x000fc8000fffe0ff */
[----:B--234-:R-:W-:-:S12]  /*1af0*/  UIADD3 UR25, UPT, UPT, UR25, 0x1, URZ ;  /* 0x0000000119197890 */ /* 0x01cfd8000fffe0ff */
.L_x_43:
[----:B------:R-:W-:Y:S01]  /*1b00*/  UISETP.NE.AND UP0, UPT, UR45, URZ, UPT ;  /* 0x000000ff2d00728c */ /* 0x000fe2000bf05270 */
[----:B------:R-:W2:Y:S08]  /*1b10*/  S2UR UR45, SR_CgaCtaId ;  /* 0x00000000002d79c3 */ /* 0x000eb00000008800 */
[----:B------:R-:W-:Y:S05]  /*1b20*/  BRA.U UP0, `(.L_x_24) ;  /* 0x0000000100347547 */ /* 0x000fea000b800000 */
[----:B------:R-:W3:Y:S01]  /*1b30*/  S2R R0, SR_CgaCtaId ;  /* 0x0000000000007919 */ /* 0x000ee20000008800 */
[----:B------:R-:W-:-:S04]  /*1b40*/  MOV R2, 0x400 ;  /* 0x0000040000027802 */ /* 0x000fc80000000f00 */
[----:B---3--:R-:W-:Y:S02]  /*1b50*/  LEA R0, R0, R2, 0x18 ;  /* 0x0000000200007211 */ /* 0x008fe400078ec0ff */
[----:B------:R-:W-:-:S03]  /*1b60*/  SHF.L.U32 R2, R8, 0x1f, RZ ;  /* 0x0000001f08027819 */ /* 0x000fc600000006ff */
[----:B------:R-:W-:-:S04]  /*1b70*/  IMAD R0, R9, 0x8, R0 ;  /* 0x0000000809007824 */ /* 0x000fc800078e0200 */
[----:B------:R-:W3:Y:S02]  /*1b80*/  SYNCS.PHASECHK.TRANS64.TRYWAIT P0, [R0+URZ+0x160], R2 ;  /* 0x00016002000075a7 */ /* 0x000ee400080011ff */
[----:B---3--:R-:W-:Y:S05]  /*1b90*/  @!P0 BRA `(.L_x_25) ;  /* 0x0000008000348947 */ /* 0x008fea0003800000 */
.L_x_139:
[----:B------:R-:W-:Y:S01]  /*1ba0*/  VIADD R9, R9, 0x1 ;  /* 0x0000000109097836 */ /* 0x000fe20000000000 */
[----:B------:R3:W-:Y:S04]  /*1bb0*/  SYNCS.ARRIVE.TRANS64.A1T0 RZ, [R0+URZ+0x150], RZ ;  /* 0x000150ff00ff79a7 */ /* 0x0007e800081000ff */
[----:B------:R-:W-:-:S04]  /*1bc0*/  ISETP.NE.AND P0, PT, R9, 0x2, PT ;  /* 0x000000020900780c */ /* 0x000fc80003f05270 */
[----:B------:R-:W-:Y:S02]  /*1bd0*/  SEL R9, R9, RZ, P0 ;  /* 0x000000ff09097207 */ /* 0x000fe40000000000 */
[----:B---3--:R-:W-:-:S04]  /*1be0*/  SEL R0, RZ, 0x1, P0 ;  /* 0x00000001ff007807 */ /* 0x008fc80000000000 */
[----:B------:R-:W-:-:S07]  /*1bf0*/  LOP3.LUT R8, R8, R0, RZ, 0x3c, !PT ;  /* 0x0000000008087212 */ /* 0x000fce00078e3cff */
.L_x_24:
[----:B------:R-:W-:Y:S01]  /*1c00*/  UMOV UR6, 0x400 ;  /* 0x0000040000067882 */ /* 0x000fe20000000000 */
[----:B------:R-:W-:Y:S01]  /*1c10*/  SHF.L.U32 R0, R12, 0x1f, RZ ;  /* 0x0000001f0c007819 */ /* 0x000fe200000006ff */
[----:B--2---:R-:W-:Y:S02]  /*1c20*/  ULEA UR6, UR45, UR6, 0x18 ;  /* 0x000000062d067291 */ /* 0x004fe4000f8ec0ff */
[----:B------:R-:W-:Y:S02]  /*1c30*/  UISETP.GE.U32.AND UP0, UPT, UR48, 0x7f, UPT ;  /* 0x0000007f3000788c */ /* 0x000fe4000bf06070 */
[----:B------:R-:W-:Y:S02]  /*1c40*/  ULEA UR4, UR5, UR6, 0x3 ;  /* 0x0000000605047291 */ /* 0x000fe4000f8e18ff */
[----:B------:R-:W-:Y:S02]  /*1c50*/  ULEA UR11, UR20, UR47, 0x1 ;  /* 0x0000002f140b7291 */ /* 0x000fe4000f8e08ff */
[----:B------:R-:W-:-:S02]  /*1c60*/  ULEA UR35, UR16, UR44, 0x6 ;  /* 0x0000002c10237291 */ /* 0x000fc4000f8e30ff */
[----:B------:R-:W-:Y:S01]  /*1c70*/  USHF.L.U32 UR11, UR11, 0x7, URZ ;  /* 0x000000070b0b7899 */ /* 0x000fe200080006ff */
[----:B------:R-:W-:Y:S02]  /*1c80*/  UMOV UR13, URZ ;  /* 0x000000ff000d7c82 */ /* 0x000fe40008000000 */
[----:B------:R2:W3:Y:S01]  /*1c90*/  SYNCS.PHASECHK.TRANS64.TRYWAIT P0, [UR4+0x50], R0 ;  /* 0x00005000ff0075a7 */ /* 0x0004e20008001104 */
[----:B------:R-:W-:Y:S08]  /*1ca0*/  BRA.U !UP0, `(.L_x_26) ;  /* 0x0000000108c07547 */ /* 0x000ff0000b800000 */
[----:B------:R-:W-:Y:S01]  /*1cb0*/  UMOV UR7, URZ ;  /* 0x000000ff00077c82 */ /* 0x000fe20008000000 */
[----:B------:R-:W-:-:S05]  /*1cc0*/  UMOV UR4, UR5 ;  /* 0x0000000500047c82 */ /* 0x000fca0008000000 */
.L_x_32:
[----:B------:R-:W-:Y:S01]  /*1cd0*/  ULEA UR33, UR4, UR6, 0x3 ;  /* 0x0000000604217291 */ /* 0x000fe2000f8e18ff */
[----:B------:R-:W-:Y:S01]  /*1ce0*/  @!P3 MOV R2, 0x5000 ;  /* 0x000050000002b802 */ /* 0x000fe20000000f00 */
[----:B-1-3--:R-:W-:Y:S10]  /*1cf0*/  @P0 BRA `(.L_x_27) ;  /* 0x00000000000c0947 */ /* 0x00aff40003800000 */
[----:B------:R-:W-:-:S04]  /*1d00*/  SHF.L.U32 R3, R12, 0x1f, RZ ;  /* 0x0000001f0c037819 */ /* 0x000fc800000006ff */
[----:B------:R-:W3:Y:S02]  /*1d10*/  SYNCS.PHASECHK.TRANS64.TRYWAIT P0, [UR33+0x50], R3 ;  /* 0x00005003ff0075a7 */ /* 0x000ee40008001121 */
[----:B---3--:R-:W-:Y:S05]  /*1d20*/  @!P0 BRA `(.L_x_28) ;  /* 0x0000007c00e48947 */ /* 0x008fea0003800000 */
.L_x_27:
[----:B------:R3:W-:Y:S01]  /*1d30*/  @!P3 SYNCS.ARRIVE.TRANS64 RZ, [UR33], R2 ;  /* 0x00000002ffffb9a7 */ /* 0x0007e20008000021 */
[----:B------:R-:W-:-:S04]  /*1d40*/  ULOP3.LUT UR5, UR26, 0x2, URZ, 0xfc, !UPT ;  /* 0x000000021a057892 */ /* 0x000fc8000f8efcff */
[----:B------:R-:W-:-:S09]  /*1d50*/  UISETP.NE.AND UP0, UPT, UR5, 0x2, UPT ;  /* 0x000000020500788c */ /* 0x000fd2000bf05270 */
[----:B------:R-:W-:Y:S05]  /*1d60*/  BRA.U UP0, `(.L_x_29) ;  /* 0x0000000100047547 */ /* 0x000fea000b800000 */
[----:B-1----:R-:W-:Y:S05]  /*1d70*/  BPT.TRAP 0x1 ;  /* 0x000000040000795c */ /* 0x002fea0000300000 */
.L_x_29:
[----:B------:R-:W-:Y:S04]  /*1d80*/  BSSY.RECONVERGENT B0, `(.L_x_30) ;  /* 0x0000003000007945 */ /* 0x000fe80003800200 */
[----:B------:R-:W-:Y:S05]  /*1d90*/  @P2 BRA `(.L_x_31) ;  /* 0x0000000000042947 */ /* 0x000fea0003800000 */
[----:B-1----:R-:W-:Y:S05]  /*1da0*/  BPT.TRAP 0x1 ;  /* 0x000000040000795c */ /* 0x002fea0000300000 */
.L_x_31:
[----:B-1----:R-:W-:Y:S05]  /*1db0*/  BSYNC.RECONVERGENT B0 ;  /* 0x0000000000007941 */ /* 0x002fea0003800200 */
.L_x_30:
[----:B------:R-:W-:Y:S02]  /*1dc0*/  UIADD3 UR5, UPT, UPT, UR4, 0x1, URZ ;  /* 0x0000000104057890 */ /* 0x000fe4000fffe0ff */
[----:B------:R-:W-:Y:S02]  /*1dd0*/  USHF.L.U32 UR34, UR7, 0x6, URZ ;  /* 0x0000000607227899 */ /* 0x000fe400080006ff */
[----:B------:R-:W-:Y:S02]  /*1de0*/  UISETP.NE.AND UP0, UPT, UR5, 0xa, UPT ;  /* 0x0000000a0500788c */ /* 0x000fe4000bf05270 */
[----:B------:R-:W-:Y:S02]  /*1df0*/  UIADD3 UR7, UPT, UPT, UR7, 0x1, URZ ;  /* 0x0000000107077890 */ /* 0x000fe4000fffe0ff */
[----:B------:R-:W-:Y:S02]  /*1e00*/  USEL UR9, URZ, 0x1, UP0 ;  /* 0x00000001ff097887 */ /* 0x000fe40008000000 */
[----:B------:R-:W-:-:S02]  /*1e10*/  USEL UR5, UR5, URZ, UP0 ;  /* 0x000000ff05057287 */ /* 0x000fc40008000000 */
[----:B------:R-:W-:Y:S02]  /*1e20*/  UIADD3 UR14, UP0, UPT, UR30, 0x180, URZ ;  /* 0x000001801e0e7890 */ /* 0x000fe4000ff1e0ff */
[----:B------:R-:W-:Y:S01]  /*1e30*/  ULEA UR8, UR5, UR6, 0x3 ;  /* 0x0000000605087291 */ /* 0x000fe2000f8e18ff */
[----:B------:R-:W-:Y:S01]  /*1e40*/  LOP3.LUT R12, R12, UR9, RZ, 0x3c, !PT ;  /* 0x000000090c0c7c12 */ /* 0x000fe2000f8e3cff */
[----:B------:R-:W-:Y:S02]  /*1e50*/  ULEA UR32, UR4, UR28, 0xc ;  /* 0x0000001c04207291 */ /* 0x000fe4000f8e60ff */
[----:B------:R-:W-:Y:S01]  /*1e60*/  UIADD3 UR16, UP1, UPT, UR30, 0x80, URZ ;  /* 0x000000801e107890 */ /* 0x000fe2000ff3e0ff */
[----:B--2---:R-:W-:Y:S01]  /*1e70*/  SHF.L.U32 R0, R12, 0x1f, RZ ;  /* 0x0000001f0c007819 */ /* 0x004fe200000006ff */
[----:B------:R-:W-:Y:S02]  /*1e80*/  UIADD3.X UR15, UPT, UPT, URZ, UR31, URZ, UP0, !UPT ;  /* 0x0000001fff0f7290 */ /* 0x000fe400087fe4ff */
[----:B------:R-:W-:Y:S01]  /*1e90*/  UISETP.NE.AND UP0, UPT, UR7, UR25, UPT ;  /* 0x000000190700728c */ /* 0x000fe2000bf05270 */
[----:B------:R4:W1:Y:S01]  /*1ea0*/  SYNCS.PHASECHK.TRANS64.TRYWAIT P0, [UR8+0x50], R0 ;  /* 0x00005000ff0075a7 */ /* 0x0008620008001108 */
[----:B------:R-:W-:-:S02]  /*1eb0*/  ULEA UR8, UR4, UR27, 0xe ;  /* 0x0000001b04087291 */ /* 0x000fc4000f8e70ff */
[----:B------:R-:W-:Y:S02]  /*1ec0*/  UIADD3.X UR17, UPT, UPT, URZ, UR31, URZ, UP1, !UPT ;  /* 0x0000001fff117290 */ /* 0x000fe40008ffe4ff */
[----:B------:R-:W-:Y:S02]  /*1ed0*/  UIADD3 UR32, UPT, UPT, UR6, 0x6400, UR32 ;  /* 0x0000640006207890 */ /* 0x000fe4000fffe020 */
[----:B------:R-:W-:Y:S02]  /*1ee0*/  UPRMT UR13, URZ, 0x5410, UR24 ;  /* 0x00005410ff0d7896 */ /* 0x000fe40008000018 */
[----:B------:R-:W-:Y:S02]  /*1ef0*/  UIADD3 UR8, UPT, UPT, UR6, 0x10400, UR8 ;  /* 0x0001040006087890 */ /* 0x000fe4000fffe008 */
[----:B------:R-:W-:Y:S01]  /*1f00*/  UPRMT UR4, URZ, 0x5410, UR21 ;  /* 0x00005410ff047896 */ /* 0x000fe20008000015 */
[----:B------:R-:W-:Y:S01]  /*1f10*/  UMOV UR18, 0x0 ;  /* 0x0000000000127882 */ /* 0x000fe20000000000 */
[----:B------:R-:W-:Y:S01]  /*1f20*/  UMOV UR19, 0x10000000 ;  /* 0x1000000000137882 */ /* 0x000fe20000000000 */
[----:B------:R-:W-:Y:S01]  /*1f30*/  UMOV UR12, UR36 ;  /* 0x00000024000c7c82 */ /* 0x000fe20008000000 */
[----:B------:R-:W-:Y:S01]  /*1f40*/  UMOV UR9, UR33 ;  /* 0x0000002100097c82 */ /* 0x000fe20008000000 */
[----:B------:R-:W-:Y:S01]  /*1f50*/  UMOV UR10, UR34 ;  /* 0x00000022000a7c82 */ /* 0x000fe20008000000 */
[----:B------:R2:W-:Y:S03]  /*1f60*/  UTMALDG.3D.MULTICAST [UR32], [UR16], UR13, desc[UR18] ;  /* 0x00001220100073b4 */ /* 0x0005e6000801180d */
[----:B------:R3:W-:Y:S01]  /*1f70*/  UTMALDG.3D.MULTICAST [UR8], [UR14], UR4, desc[UR18] ;  /* 0x000012080e0073b4 */ /* 0x0007e20008011804 */
[----:B--2---:R-:W-:Y:S01]  /*1f80*/  UMOV UR13, UR25 ;  /* 0x00000019000d7c82 */ /* 0x004fe20008000000 */
[----:B---3--:R-:W-:Y:S01]  /*1f90*/  UMOV UR4, UR5 ;  /* 0x0000000500047c82 */ /* 0x008fe20008000000 */
[----:B----4-:R-:W-:Y:S05]  /*1fa0*/  BRA.U UP0, `(.L_x_32) ;  /* 0xfffffffd00487547 */ /* 0x010fea000b83ffff */
.L_x_26:
[----:B------:R-:W-:Y:S01]  /*1fb0*/  ULEA UR4, UR5, UR6, 0x3 ;  /* 0x0000000605047291 */ /* 0x000fe2000f8e18ff */
[----:B--2---:R-:W-:Y:S01]  /*1fc0*/  SHF.L.U32 R0, R12, 0x1f, RZ ;  /* 0x0000001f0c007819 */ /* 0x004fe200000006ff */
[----:B------:R-:W-:Y:S01]  /*1fd0*/  @!P1 SYNCS.ARRIVE.TRANS64.A1T0 RZ, [UR6+0xe8], RZ ;  /* 0x0000e8ffffff99a7 */ /* 0x000fe20008100006 */
[----:B------:R-:W-:-:S06]  /*1fe0*/  UISETP.GT.AND UP0, UPT, UR43, UR41, UPT ;  /* 0x000000292b00728c */ /* 0x000fcc000bf04270 */
[----:B-1-3--:R1:W2:Y:S03]  /*1ff0*/  SYNCS.PHASECHK.TRANS64.TRYWAIT P0, [UR4+0x50], R0 ;  /* 0x00005000ff0075a7 */ /* 0x00a2a60008001104 */
[----:B------:R-:W-:Y:S05]  /*2000*/  BRA.U !UP0, `(.L_x_33) ;  /* 0x0000000108c47547 */ /* 0x000fea000b800000 */
[----:B------:R-:W-:Y:S01]  /*2010*/  UIADD3 UR29, UPT, UPT, UR46, UR13, URZ ;  /* 0x0000000d2e1d7290 */ /* 0x000fe2000fffe0ff */
[----:B------:R-:W-:-:S11]  /*2020*/  UMOV UR4, UR5 ;  /* 0x0000000500047c82 */ /* 0x000fd60008000000 */
.L_x_39:
[----:B------:R-:W-:Y:S01]  /*2030*/  ULEA UR17, UR4, UR6, 0x3 ;  /* 0x0000000604117291 */ /* 0x000fe2000f8e18ff */
[----:B--2---:R-:W-:Y:S01]  /*2040*/  @!P3 MOV R2, 0x5000 ;  /* 0x000050000002b802 */ /* 0x004fe20000000f00 */
[----:B--2-4-:R-:W-:Y:S10]  /*2050*/  @P0 BRA `(.L_x_34) ;  /* 0x00000000000c0947 */ /* 0x014ff40003800000 */
[----:B------:R-:W-:-:S04]  /*2060*/  SHF.L.U32 R3, R12, 0x1f, RZ ;  /* 0x0000001f0c037819 */ /* 0x000fc800000006ff */
[----:B------:R-:W2:Y:S02]  /*2070*/  SYNCS.PHASECHK.TRANS64.TRYWAIT P0, [UR17+0x50], R3 ;  /* 0x00005003ff0075a7 */ /* 0x000ea40008001111 */
[----:B--2---:R-:W-:Y:S05]  /*2080*/  @!P0 BRA `(.L_x_35) ;  /* 0x0000007c00248947 */ /* 0x004fea0003800000 */
.L_x_34:
[----:B------:R2:W-:Y:S01]  /*2090*/  @!P3 SYNCS.ARRIVE.TRANS64 RZ, [UR17], R2 ;  /* 0x00000002ffffb9a7 */ /* 0x0005e20008000011 */
[----:B------:R-:W-:-:S04]  /*20a0*/  ULOP3.LUT UR5, UR26, 0x2, URZ, 0xfc, !UPT ;  /* 0x000000021a057892 */ /* 0x000fc8000f8efcff */
[----:B------:R-:W-:-:S09]  /*20b0*/  UISETP.NE.AND UP0, UPT, UR5, 0x2, UPT ;  /* 0x000000020500788c */ /* 0x000fd2000bf05270 */
[----:B------:R-:W-:Y:S05]  /*20c0*/  BRA.U UP0, `(.L_x_36) ;  /* 0x0000000100047547 */ /* 0x000fea000b800000 */
[----:B------:R-:W-:Y:S05]  /*20d0*/  BPT.TRAP 0x1 ;  /* 0x000000040000795c */ /* 0x000fea0000300000 */
.L_x_36:
[----:B------:R-:W-:Y:S04]  /*20e0*/  BSSY.RECONVERGENT B0, `(.L_x_37) ;  /* 0x0000003000007945 */ /* 0x000fe80003800200 */
[----:B------:R-:W-:Y:S05]  /*20f0*/  @P2 BRA `(.L_x_38) ;  /* 0x0000000000042947 */ /* 0x000fea0003800000 */
[----:B------:R-:W-:Y:S05]  /*2100*/  BPT.TRAP 0x1 ;  /* 0x000000040000795c */ /* 0x000fea0000300000 */
.L_x_38:
[----:B------:R-:W-:Y:S05]  /*2110*/  BSYNC.RECONVERGENT B0 ;  /* 0x0000000000007941 */ /* 0x000fea0003800200 */
.L_x_37:
        /* <DEDUP_REMOVED lines=11> */
[----:B-1----:R-:W-:Y:S01]  /*21d0*/  SHF.L.U32 R0, R12, 0x1f, RZ ;  /* 0x0000001f0c007819 */ /* 0x002fe200000006ff */
[----:B------:R-:W-:Y:S02]  /*21e0*/  UIADD3.X UR15, UPT, UPT, URZ, UR31, URZ, UP0, !UPT ;  /* 0x0000001fff0f7290 */ /* 0x000fe400087fe4ff */
[----:B------:R-:W-:Y:S01]  /*21f0*/  ULEA UR8, UR4, UR27, 0xe ;  /* 0x0000001b04087291 */ /* 0x000fe2000f8e70ff */
[----:B------:R3:W4:Y:S01]  /*2200*/  SYNCS.PHASECHK.TRANS64.TRYWAIT P0, [UR7+0x50], R0 ;  /* 0x00005000ff0075a7 */ /* 0x0007220008001107 */
[----:B------:R-:W-:-:S02]  /*2210*/  UISETP.NE.AND UP0, UPT, UR13, UR29, UPT ;  /* 0x0000001d0d00728c */ /* 0x000fc4000bf05270 */
[----:B------:R-:W-:Y:S02]  /*2220*/  UIADD3 UR16, UPT, UPT, UR6, 0x6400, UR16 ;  /* 0x0000640006107890 */ /* 0x000fe4000fffe010 */
[----:B------:R-:W-:Y:S02]  /*2230*/  UIADD3.X UR23, UPT, UPT, URZ, UR31, URZ, UP1, !UPT ;  /* 0x0000001fff177290 */ /* 0x000fe40008ffe4ff */
        /* <DEDUP_REMOVED lines=8> */
[----:B------:R-:W-:Y:S01]  /*22c0*/  UMOV UR9, UR17 ;  /* 0x0000001100097c82 */ /* 0x000fe20008000000 */
[----:B------:R-:W-:Y:S01]  /*22d0*/  UMOV UR10, UR18 ;  /* 0x00000012000a7c82 */ /* 0x000fe20008000000 */
[----:B------:R-:W-:Y:S01]  /*22e0*/  UTMALDG.3D.MULTICAST [UR16], [UR22], UR7, desc[UR32] ;  /* 0x00002010160073b4 */ /* 0x000fe20008011807 */
[----:B------:R1:W-:Y:S02]  /*22f0*/  UTMALDG.3D.MULTICAST [UR8], [UR14], UR4, desc[UR32] ;  /* 0x000020080e0073b4 */ /* 0x0003e40008011804 */
[----:B-1----:R-:W-:Y:S01]  /*2300*/  UMOV UR4, UR5 ;  /* 0x0000000500047c82 */ /* 0x002fe20008000000 */
[----:B---3--:R-:W-:Y:S05]  /*2310*/  BRA.U UP0, `(.L_x_39) ;  /* 0xfffffffd00447547 */ /* 0x008fea000b83ffff */
.L_x_33:
[C---:B------:R-:W-:Y:S01]  /*2320*/  LEA R3, R11.reuse, UR6, 0x3 ;  /* 0x000000060b037c11 */ /* 0x040fe2000f8e18ff */
[----:B------:R-:W-:Y:S01]  /*2330*/  NOP ;  /* 0x0000000000007918 */ /* 0x000fe20000000000 */
[----:B-1----:R-:W-:Y:S02]  /*2340*/  SHF.L.U32 R0, R10, 0x1f, RZ ;  /* 0x0000001f0a007819 */ /* 0x002fe400000006ff */
[----:B------:R-:W-:Y:S02]  /*2350*/  LEA R4, R11, UR6, 0x4 ;  /* 0x000000060b047c11 */ /* 0x000fe4000f8e20ff */
[----:B--2-4-:R-:W1:Y:S02]  /*2360*/  SYNCS.PHASECHK.TRANS64.TRYWAIT P0, [R3+URZ+0xf0], R0 ;  /* 0x0000f000030075a7 */ /* 0x014e6400080011ff */
[----:B-1----:R-:W-:Y:S05]  /*2370*/  @!P0 BRA `(.L_x_40) ;  /* 0x0000007800808947 */ /* 0x002fea0003800000 */
.L_x_142:
[----:B------:R-:W2:Y:S01]  /*2380*/  LDS.128 R4, [R4+0x180] ;  /* 0x0001800004047984 */ /* 0x000ea20000000c00 */
[----:B------:R-:W-:Y:S01]  /*2390*/  UISETP.GE.AND UP0, UPT, UR42, 0x1, UPT ;  /* 0x000000012a00788c */ /* 0x000fe2000bf06270 */
[----:B------:R-:W-:Y:S01]  /*23a0*/  @!PT LDS RZ, [RZ] ;  /* 0x00000000fffff984 */ /* 0x000fe20000000800 */
[----:B------:R-:W-:Y:S01]  /*23b0*/  @!PT LDS RZ, [RZ] ;  /* 0x00000000fffff984 */ /* 0x000fe20000000800 */
[----:B------:R-:W-:Y:S01]  /*23c0*/  @!PT LDS RZ, [RZ] ;  /* 0x00000000fffff984 */ /* 0x000fe20000000800 */
[----:B------:R-:W-:Y:S01]  /*23d0*/  @!PT LDS RZ, [RZ] ;  /* 0x00000000fffff984 */ /* 0x000fe20000000800 */
[----:B------:R3:W-:Y:S06]  /*23e0*/  MEMBAR.ALL.CTA ;  /* 0x0000000000007992 */ /* 0x0007ec0000008000 */
[----:B---3--:R-:W3:Y:S01]  /*23f0*/  FENCE.VIEW.ASYNC.S ;  /* 0x00000000000073c6 */ /* 0x008ee20000000000 */
[----:B--2---:R-:W-:-:S13]  /*2400*/  LOP3.LUT P0, RZ, R6, 0x1, RZ, 0xc0, !PT ;  /* 0x0000000106ff7812 */ /* 0x004fda000780c0ff */
[----:B---3--:R-:W-:Y:S01]  /*2410*/  VOTEU.ANY UP1, P0 ;  /* 0x0000000000ff7886 */ /* 0x008fe20000020100 */
[----:B------:R-:W-:-:S13]  /*2420*/  PLOP3.LUT P0, PT, PT, PT, UP1, 0x80, 0x8 ;  /* 0x000000000008781c */ /* 0x000fda0003f0f018 */
[----:B-1----:R-:W-:Y:S02]  /*2430*/  @P0 LOP3.LUT R0, R5, 0xffff, RZ, 0xc0, !PT ;  /* 0x0000ffff05000812 */ /* 0x002fe400078ec0ff */
[----:B------:R-:W-:Y:S02]  /*2440*/  @P0 MOV R2, R4 ;  /* 0x0000000400020202 */ /* 0x000fe40000000f00 */
[----:B------:R-:W-:Y:S01]  /*2450*/  @P0 R2UR UR7, R0 ;  /* 0x00000000000702ca */ /* 0x000fe200000e0000 */
[----:B------:R-:W-:Y:S01]  /*2460*/  VIADD R0, R3, 0x100 ;  /* 0x0000010003007836 */ /* 0x000fe20000000000 */
[----:B------:R-:W-:Y:S02]  /*2470*/  @P0 SHF.R.U32.HI R4, RZ, 0x10, R5 ;  /* 0x00000010ff040819 */ /* 0x000fe40000011605 */
[----:B------:R-:W-:Y:S02]  /*2480*/  @P0 R2UR UR8, R2 ;  /* 0x00000000020802ca */ /* 0x000fe400000e0000 */
[----:B------:R-:W-:-:S02]  /*2490*/  PRMT R0, RZ, 0x654, R0 ;  /* 0x00000654ff007816 */ /* 0x000fc40000000000 */
[----:B------:R-:W-:Y:S02]  /*24a0*/  @P0 R2UR UR4, R4 ;  /* 0x00000000040402ca */ /* 0x000fe400000e0000 */
[----:B------:R1:W-:Y:S03]  /*24b0*/  SYNCS.ARRIVE.TRANS64.RED.A1T0 RZ, [R0+URZ], RZ ;  /* 0x000000ff00ff79a7 */ /* 0x0003e600081004ff */
[----:B------:R-:W-:-:S04]  /*24c0*/  @UP1 UMOV UR37, UR7 ;  /* 0x0000000700251c82 */ /* 0x000fc80008000000 */
[----:B------:R-:W-:-:S04]  /*24d0*/  @UP1 UMOV UR38, UR8 ;  /* 0x0000000800261c82 */ /* 0x000fc80008000000 */
[----:B------:R-:W-:Y:S01]  /*24e0*/  @UP1 UMOV UR36, UR4 ;  /* 0x0000000400241c82 */ /* 0x000fe20008000000 */
[----:B------:R-:W-:Y:S05]  /*24f0*/  BRA.U !UP0, `(.L_x_41) ;  /* 0x0000000108d47547 */ /* 0x000fea000b800000 */
[----:B------:R-:W2:Y:S01]  /*2500*/  LDCU.128 UR12, c[0x0][0xb10] ;  /* 0x00016200ff0c77ac */ /* 0x000ea20008000c00 */
[----:B------:R-:W3:Y:S01]  /*2510*/  LDCU UR29, c[0x0][0xb20] ;  /* 0x00016400ff1d77ac */ /* 0x000ee20008000800 */
[----:B------:R-:W4:Y:S01]  /*2520*/  LDCU UR20, c[0x0][0xb0c] ;  /* 0x00016180ff1477ac */ /* 0x000f220008000800 */
[----:B------:R-:W1:Y:S01]  /*2530*/  LDCU.64 UR10, c[0x0][0xb28] ;  /* 0x00016500ff0a77ac */ /* 0x000e620008000a00 */
[----:B------:R-:W-:Y:S02]  /*2540*/  UISETP.NE.AND UP3, UPT, UR42, 0x1, UPT ;  /* 0x000000012a00788c */ /* 0x000fe4000bf65270 */
[----:B--2---:R-:W-:Y:S02]  /*2550*/  UIMAD.WIDE.U32 UR16, UR39, UR15, URZ ;  /* 0x0000000f271072a5 */ /* 0x004fe4000f8e00ff */
[----:B------:R-:W-:Y:S02]  /*2560*/  UIMAD.WIDE.U32 UR8, UR40, UR12, URZ ;  /* 0x0000000c280872a5 */ /* 0x000fe4000f8e00ff */
[----:B------:R-:W-:-:S02]  /*2570*/  UISETP.NE.AND UP0, UPT, UR14, 0x1, UPT ;  /* 0x000000010e00788c */ /* 0x000fc4000bf05270 */
[----:B------:R-:W-:Y:S01]  /*2580*/  UIMAD.WIDE.U32 UR22, UR37, UR15, URZ ;  /* 0x0000000f251672a5 */ /* 0x000fe2000f8e00ff */
[----:B------:R-:W-:Y:S02]  /*2590*/  UMOV UR16, UR17 ;  /* 0x0000001100107c82 */ /* 0x000fe40008000000 */
[----:B------:R-:W-:Y:S01]  /*25a0*/  UMOV UR8, UR9 ;  /* 0x0000000900087c82 */ /* 0x000fe20008000000 */
[----:B---3--:R-:W-:Y:S02]  /*25b0*/  USHF.R.U32.HI UR16, URZ, UR29, UR16 ;  /* 0x0000001dff107299 */ /* 0x008fe40008011610 */
[----:B----4-:R-:W-:Y:S02]  /*25c0*/  UISETP.NE.AND UP2, UPT, UR20, 0x1, UPT ;  /* 0x000000011400788c */ /* 0x010fe4000bf45270 */
[----:B------:R-:W-:Y:S02]  /*25d0*/  USHF.R.U32.HI UR8, URZ, UR13, UR8 ;  /* 0x0000000dff087299 */ /* 0x000fe40008011608 */
[----:B------:R-:W-:-:S02]  /*25e0*/  USEL UR7, UR39, UR16, !UP0 ;  /* 0x0000001027077287 */ /* 0x000fc4000c000000 */
[----:B------:R-:W-:Y:S02]  /*25f0*/  USEL UR8, UR40, UR8, !UP2 ;  /* 0x0000000828087287 */ /* 0x000fe4000d000000 */
[----:B-1----:R-:W-:Y:S01]  /*2600*/  UIMAD.WIDE.U32 UR16, UR7, UR10, URZ ;  /* 0x0000000a071072a5 */ /* 0x002fe2000f8e00ff */
[----:B------:R-:W-:Y:S01]  /*2610*/  UMOV UR4, UR23 ;  /* 0x0000001700047c82 */ /* 0x000fe20008000000 */
[----:B------:R-:W-:Y:S02]  /*2620*/  UIMAD.WIDE.U32 UR18, UR38, UR12, URZ ;  /* 0x0000000c261272a5 */ /* 0x000fe4000f8e00ff */
[----:B------:R-:W-:-:S03]  /*2630*/  UIMAD.WIDE.U32 UR22, UR8, UR10, URZ ;  /* 0x0000000a081672a5 */ /* 0x000fc6000f8e00ff */
[----:B------:R-:W-:Y:S01]  /*2640*/  UMOV UR16, UR17 ;  /* 0x0000001100107c82 */ /* 0x000fe20008000000 */
[----:B------:R-:W-:Y:S02]  /*2650*/  USHF.R.U32.HI UR4, URZ, UR29, UR4 ;  /* 0x0000001dff047299 */ /* 0x000fe40008011604 */
[----:B------:R-:W-:Y:S01]  /*2660*/  @UP3 USHF.R.U32.HI UR7, URZ, UR11, UR16 ;  /* 0x0000000bff073299 */ /* 0x000fe20008011610 */
[----:B------:R-:W-:Y:S01]  /*2670*/  UMOV UR18, UR19 ;  /* 0x0000001300127c82 */ /* 0x000fe20008000000 */
[----:B------:R-:W-:Y:S01]  /*2680*/  UMOV UR22, UR23 ;  /* 0x0000001700167c82 */ /* 0x000fe20008000000 */
[----:B------:R-:W-:Y:S02]  /*2690*/  USHF.R.U32.HI UR13, URZ, UR13, UR18 ;  /* 0x0000000dff0d7299 */ /* 0x000fe40008011612 */
[----:B------:R-:W-:Y:S02]  /*26a0*/  USEL UR4, UR37, UR4, !UP0 ;  /* 0x0000000425047287 */ /* 0x000fe4000c000000 */
[----:B------:R-:W-:-:S02]  /*26b0*/  @UP3 USHF.R.U32.HI UR8, URZ, UR11, UR22 ;  /* 0x0000000bff083299 */ /* 0x000fc40008011616 */
[----:B------:R-:W-:Y:S02]  /*26c0*/  UIMAD UR9, UR42, UR7, URZ ;  /* 0x000000072a0972a4 */ /* 0x000fe4000f8e02ff */
[----:B------:R-:W-:Y:S02]  /*26d0*/  USEL UR7, UR38, UR13, !UP2 ;  /* 0x0000000d26077287 */ /* 0x000fe4000d000000 */
[----:B------:R-:W-:Y:S02]  /*26e0*/  UIMAD UR12, UR42, UR8, URZ ;  /* 0x000000082a0c72a4 */ /* 0x000fe4000f8e02ff */
[----:B------:R-:W-:Y:S02]  /*26f0*/  UISETP.GE.AND UP0, UPT, UR4, UR9, UPT ;  /* 0x000000090400728c */ /* 0x000fe4000bf06270 */
[----:B------:R-:W-:Y:S02]  /*2700*/  UIMAD.WIDE.U32 UR16, UR4, UR10, URZ ;  /* 0x0000000a041072a5 */ /* 0x000fe4000f8e00ff */
[----:B------:R-:W-:-:S02]  /*2710*/  UISETP.GE.OR UP0, UPT, UR7, UR12, UP0 ;  /* 0x0000000c0700728c */ /* 0x000fc40008706670 */
        /* <DEDUP_REMOVED lines=19> */
.L_x_41:
[----:B------:R-:W2:Y:S02]  /*2850*/  LDCU UR4, c[0x0][0xb30] ;  /* 0x00016600ff0477ac */ /* 0x000ea40008000800 */
[----:B--2---:R-:W-:-:S09]  /*2860*/  UISETP.NE.AND UP0, UPT, UR4, 0x1, UPT ;  /* 0x000000010400788c */ /* 0x004fd2000bf05270 */
        /* <DEDUP_REMOVED lines=18> */
.L_x_42:
[----:B------:R-:W-:Y:S01]  /*2990*/  VIADD R11, R11, 0x1 ;  /* 0x000000010b0b7836 */ /* 0x000fe20000000000 */
[----:B------:R-:W-:Y:S01]  /*29a0*/  R2UR UR4, R80 ;  /* 0x00000000500472ca */ /* 0x000fe200000e0000 */
[----:B------:R-:W-:Y:S01]  /*29b0*/  UIADD3 UR20, UPT, UPT, UR37, UR61, URZ ;  /* 0x0000003d25147290 */ /* 0x000fe2000fffe0ff */
[----:B------:R-:W-:Y:S02]  /*29c0*/  PLOP3.LUT P1, PT, PT, PT, PT, 0x80, 0x8 ;  /* 0x000000000008781c */ /* 0x000fe40003f2f070 */
[----:B------:R-:W-:-:S04]  /*29d0*/  ISETP.NE.AND P0, PT, R11, 0x2, PT ;  /* 0x000000020b00780c */ /* 0x000fc80003f05270 */
[----:B-1----:R-:W-:Y:S02]  /*29e0*/  SEL R0, RZ, 0x1, P0 ;  /* 0x00000001ff007807 */ /* 0x002fe40000000000 */
[----:B------:R-:W-:Y:S02]  /*29f0*/  SEL R11, R11, RZ, P0 ;  /* 0x000000ff0b0b7207 */ /* 0x000fe40000000000 */
[----:B------:R-:W-:Y:S01]  /*2a00*/  LOP3.LUT R10, R10, R0, RZ, 0x3c, !PT ;  /* 0x000000000a0a7212 */ /* 0x000fe200078e3cff */
[----:B------:R-:W-:Y:S01]  /*2a10*/  UIADD3 UR16, UPT, UPT, UR38, UR4, URZ ;  /* 0x0000000426107290 */ /* 0x000fe2000fffe0ff */
[----:B------:R-:W-:Y:S11]  /*2a20*/  BRA.U UP1, `(.L_x_43) ;  /* 0xfffffff101347547 */ /* 0x000ff6000b83ffff */
[----:B------:R-:W-:Y:S01]  /*2a30*/  UIADD3 UR7, UPT, UPT, UR6, 0x50, URZ ;  /* 0x0000005006077890 */ /* 0x000fe2000fffe0ff */
[----:B------:R-:W-:-:S03]  /*2a40*/  SHF.L.U32 R2, R12, 0x1f, RZ ;  /* 0x0000001f0c027819 */ /* 0x000fc600000006ff */
[----:B------:R-:W-:-:S09]  /*2a50*/  ULEA UR4, UR5, UR7, 0x3 ;  /* 0x0000000705047291 */ /* 0x000fd2000f8e18ff */
[----:B------:R-:W1:Y:S02]  /*2a60*/  SYNCS.PHASECHK.TRANS64.TRYWAIT P0, [UR4], R2 ;  /* 0x00000002ff0075a7 */ /* 0x000e640008001104 */
[----:B-1----:R-:W-:Y:S05]  /*2a70*/  @!P0 BRA `(.L_x_44) ;  /* 0x0000007000d48947 */ /* 0x002fea0003800000 */
.L_x_144:
[----:B------:R-:W-:-:S04]  /*2a80*/  UIADD3 UR4, UPT, UPT, UR5, 0x1, URZ ;  /* 0x0000000105047890 */ /* 0x000fc8000fffe0ff */
[----:B------:R-:W-:-:S04]  /*2a90*/  UISETP.NE.AND UP0, UPT, UR4, 0xa, UPT ;  /* 0x0000000a0400788c */ /* 0x000fc8000bf05270 */
[----:B------:R-:W-:Y:S02]  /*2aa0*/  USEL UR6, URZ, 0x1, UP0 ;  /* 0x00000001ff067887 */ /* 0x000fe40008000000 */
[----:B------:R-:W-:-:S04]  /*2ab0*/  USEL UR4, UR4, URZ, UP0 ;  /* 0x000000ff04047287 */ /* 0x000fc80008000000 */
[----:B------:R-:W-:Y:S01]  /*2ac0*/  ULEA UR5, UR4, UR7, 0x3 ;  /* 0x0000000704057291 */ /* 0x000fe2000f8e18ff */
[----:B-1----:R-:W-:-:S04]  /*2ad0*/  LOP3.LUT R2, R12, UR6, RZ, 0x3c, !PT ;  /* 0x000000060c027c12 */ /* 0x002fc8000f8e3cff */
[----:B------:R-:W-:-:S04]  /*2ae0*/  SHF.L.U32 R3, R2, 0x1f, RZ ;  /* 0x0000001f02037819 */ /* 0x000fc800000006ff */
[----:B------:R-:W1:Y:S02]  /*2af0*/  SYNCS.PHASECHK.TRANS64.TRYWAIT P0, [UR5], R3 ;  /* 0x00000003ff0075a7 */ /* 0x000e640008001105 */
[----:B-1----:R-:W-:Y:S05]  /*2b00*/  @!P0 BRA `(.L_x_45) ;  /* 0x0000007000c88947 */ /* 0x002fea0003800000 */
.L_x_146:
[----:B------:R-:W-:-:S04]  /*2b10*/  UIADD3 UR4, UPT, UPT, UR4, 0x1, URZ ;  /* 0x0000000104047890 */ /* 0x000fc8000fffe0ff */
[----:B------:R-:W-:-:S04]  /*2b20*/  UISETP.NE.AND UP0, UPT, UR4, 0xa, UPT ;  /* 0x0000000a0400788c */ /* 0x000fc8000bf05270 */
[----:B------:R-:W-:Y:S02]  /*2b30*/  USEL UR6, URZ, 0x1, UP0 ;  /* 0x00000001ff067887 */ /* 0x000fe40008000000 */
[----:B------:R-:W-:-:S04]  /*2b40*/  USEL UR4, UR4, URZ, UP0 ;  /* 0x000000ff04047287 */ /* 0x000fc80008000000 */
[----:B------:R-:W-:Y:S01]  /*2b50*/  ULEA UR5, UR4, UR7, 0x3 ;  /* 0x0000000704057291 */ /* 0x000fe2000f8e18ff */
[----:B------:R-:W-:-:S04]  /*2b60*/  LOP3.LUT R2, R2, UR6, RZ, 0x3c, !PT ;  /* 0x0000000602027c12 */ /* 0x000fc8000f8e3cff */
[----:B-1----:R-:W-:-:S04]  /*2b70*/  SHF.L.U32 R3, R2, 0x1f, RZ ;  /* 0x0000001f02037819 */ /* 0x002fc800000006ff */
[----:B------:R-:W1:Y:S02]  /*2b80*/  SYNCS.PHASECHK.TRANS64.TRYWAIT P0, [UR5], R3 ;  /* 0x00000003ff0075a7 */ /* 0x000e640008001105 */
[----:B-1----:R-:W-:Y:S05]  /*2b90*/  @!P0 BRA `(.L_x_46) ;  /* 0x0000007000bc8947 */ /* 0x002fea0003800000 */
.L_x_148:
        /* <DEDUP_REMOVED lines=9> */
.L_x_150:
        /* <DEDUP_REMOVED lines=9> */
.L_x_152:
        /* <DEDUP_REMOVED lines=9> */
.L_x_154:
        /* <DEDUP_REMOVED lines=9> */
.L_x_156:
        /* <DEDUP_REMOVED lines=9> */
.L_x_158:
        /* <DEDUP_REMOVED lines=9> */
.L_x_160:
[----:B------:R-:W-:-:S04]  /*2f00*/  UIADD3 UR4, UPT, UPT, UR4, 0x1, URZ ;  /* 0x0000000104047890 */ /* 0x000fc8000fffe0ff */
[----:B------:R-:W-:-:S04]  /*2f10*/  UISETP.NE.AND UP0, UPT, UR4, 0xa, UPT ;  /* 0x0000000a0400788c */ /* 0x000fc8000bf05270 */
[----:B------:R-:W-:Y:S02]  /*2f20*/  USEL UR5, URZ, 0x1, UP0 ;  /* 0x00000001ff057887 */ /* 0x000fe40008000000 */
[----:B------:R-:W-:-:S04]  /*2f30*/  USEL UR4, UR4, URZ, UP0 ;  /* 0x000000ff04047287 */ /* 0x000fc80008000000 */
[----:B------:R-:W-:Y:S01]  /*2f40*/  ULEA UR4, UR4, UR7, 0x3 ;  /* 0x0000000704047291 */ /* 0x000fe2000f8e18ff */
[----:B------:R-:W-:-:S04]  /*2f50*/  LOP3.LUT R2, R2, UR5, RZ, 0x3c, !PT ;  /* 0x0000000502027c12 */ /* 0x000fc8000f8e3cff */
[----:B------:R-:W-:Y:S01]  /*2f60*/  SHF.L.U32 R2, R2, 0x1f, RZ ;  /* 0x0000001f02027819 */ /* 0x000fe200000006ff */
[----:B-1----:R-:W-:-:S07]  /*2f70*/  IMAD.U32 R0, RZ, RZ, UR4 ;  /* 0x00000004ff007e24 */ /* 0x002fce000f8e00ff */
.L_x_53:
[----:B-1----:R1:W2:Y:S02]  /*2f80*/  SYNCS.PHASECHK.TRANS64.TRYWAIT P0, [R0+URZ], R2 ;  /* 0x00000002000075a7 */ /* 0x0022a400080011ff */
[----:B--2---:R-:W-:Y:S05]  /*2f90*/  @!P0 NANOSLEEP.SYNCS 0x989680 ;  /* 0x009896800000895d */ /* 0x004fea0003900000 */
[----:B------:R-:W2:Y:S02]  /*2fa0*/  @!P0 SYNCS.PHASECHK.TRANS64 P0, [R0+URZ], R2 ;  /* 0x00000002000085a7 */ /* 0x000ea400080010ff */
[----:B--2---:R-:W-:Y:S05]  /*2fb0*/  @P0 EXIT ;  /* 0x000000000000094d */ /* 0x004fea0003800000 */
[----:B------:R-:W-:Y:S05]  /*2fc0*/  BRA `(.L_x_53) ;  /* 0xfffffffc00ec7947 */ /* 0x000fea000383ffff */
.L_x_23:
[----:B------:R-:W-:-:S04]  /*2fd0*/  UISETP.NE.AND UP0, UPT, UR45, URZ, UPT ;  /* 0x000000ff2d00728c */ /* 0x000fc8000bf05270 */
[----:B------:R-:W-:-:S09]  /*2fe0*/  UISETP.NE.OR UP0, UPT, UR17, 0x1, UP0 ;  /* 0x000000011100788c */ /* 0x000fd20008705670 */
[----:B------:R-:W-:Y:S05]  /*2ff0*/  BRA.U UP0, `(.L_x_54) ;  /* 0x0000000500487547 */ /* 0x000fea000b800000 */
[----:B------:R-:W-:Y:S01]  /*3000*/  ISETP.GE.U32.AND P2, PT, R0, 0x8, PT ;  /* 0x000000080000780c */ /* 0x000fe20003f46070 */
[----:B------:R-:W-:Y:S01]  /*3010*/  IMAD.MOV.U32 R12, RZ, RZ, 0x1 ;  /* 0x00000001ff0c7424 */ /* 0x000fe200078e00ff */
[----:B------:R-:W-:Y:S02]  /*3020*/  CS2R R10, SRZ ;  /* 0x00000000000a7805 */ /* 0x000fe4000001ff00 */
[----:B------:R-:W-:Y:S01]  /*3030*/  CS2R R8, SRZ ;  /* 0x0000000000087805 */ /* 0x000fe2000001ff00 */
[----:B------:R-:W-:Y:S01]  /*3040*/  UMOV UR6, 0x400 ;  /* 0x0000040000067882 */ /* 0x000fe20000000000 */
[----:B------:R-:W-:Y:S01]  /*3050*/  UMOV UR5, URZ ;  /* 0x000000ff00057c82 */ /* 0x000fe20008000000 */
[----:B------:R-:W-:-:S12]  /*3060*/  ULEA UR6, UR45, UR6, 0x18 ;  /* 0x000000062d067291 */ /* 0x000fd8000f8ec0ff */
.L_x_58:
[----:B------:R-:W-:Y:S02]  /*3070*/  LEA R2, R8, UR6, 0x3 ;  /* 0x0000000608027c11 */ /* 0x000fe4000f8e18ff */
[----:B------:R-:W-:-:S03]  /*3080*/  SHF.L.U32 R4, R9, 0x1f, RZ ;  /* 0x0000001f09047819 */ /* 0x000fc600000006ff */
[----:B------:R-:W-:Y:S01]  /*3090*/  VIADD R5, R2, 0x160 ;  /* 0x0000016002057836 */ /* 0x000fe20000000000 */
[----:B------:R-:W2:Y:S02]  /*30a0*/  SYNCS.PHASECHK.TRANS64.TRYWAIT P0, [R2+URZ+0x150], R4 ;  /* 0x00015004020075a7 */ /* 0x000ea400080011ff */
[----:B--2---:R-:W-:Y:S05]  /*30b0*/  @!P0 BRA `(.L_x_55) ;  /* 0x00000070001c8947 */ /* 0x004fea0003800000 */
.L_x_161:
[----:B------:R-:W-:Y:S01]  /*30c0*/  ULEA UR4, UR5, UR6, 0x3 ;  /* 0x0000000605047291 */ /* 0x000fe2000f8e18ff */
[----:B--2---:R-:W-:Y:S01]  /*30d0*/  PRMT R2, RZ, 0x654, R5 ;  /* 0x00000654ff027816 */ /* 0x004fe20000000005 */
[----:B------:R-:W-:Y:S01]  /*30e0*/  @!P2 IMAD.MOV.U32 R4, RZ, RZ, 0x10 ;  /* 0x00000010ff04a424 */ /* 0x000fe200078e00ff */
[----:B------:R-:W-:Y:S01]  /*30f0*/  SHF.L.U32 R5, R12, 0x1f, RZ ;  /* 0x0000001f0c057819 */ /* 0x000fe200000006ff */
[----:B------:R-:W-:Y:S01]  /*3100*/  UIADD3 UR7, UPT, UPT, UR4, 0xf0, URZ ;  /* 0x000000f004077890 */ /* 0x000fe2000fffe0ff */
[----:B------:R2:W-:Y:S05]  /*3110*/  SYNCS.ARRIVE.TRANS64.RED.A1T0 RZ, [R2+URZ], RZ ;  /* 0x000000ff02ff79a7 */ /* 0x0005ea00081004ff */
[----:B------:R-:W-:Y:S01]  /*3120*/  IMAD.U32 R6, RZ, RZ, UR7 ;  /* 0x00000007ff067e24 */ /* 0x000fe2000f8e00ff */
[----:B------:R-:W3:Y:S04]  /*3130*/  SYNCS.PHASECHK.TRANS64.TRYWAIT P0, [UR4+0x100], R5 ;  /* 0x00010005ff0075a7 */ /* 0x000ee80008001104 */
[----:B------:R-:W-:Y:S01]  /*3140*/  PRMT R6, R0, 0x654, R6 ;  /* 0x0000065400067816 */ /* 0x000fe20000000006 */
[----:B--23--:R-:W-:Y:S06]  /*3150*/  @!P0 BRA `(.L_x_56) ;  /* 0x0000007000088947 */ /* 0x00cfec0003800000 */
.L_x_163:
[----:B------:R-:W-:Y:S01]  /*3160*/  ULEA UR8, UR5, UR6, 0x4 ;  /* 0x0000000605087291 */ /* 0x000fe2000f8e20ff */
[----:B------:R-:W-:Y:S01]  /*3170*/  SEL R3, R6, R3, !P2 ;  /* 0x0000000306037207 */ /* 0x000fe20005000000 */
[----:B------:R-:W-:Y:S01]  /*3180*/  UIADD3 UR9, UPT, UPT, UR4, 0xf0, URZ ;  /* 0x000000f004097890 */ /* 0x000fe2000fffe0ff */
[----:B--2---:R-:W-:Y:S01]  /*3190*/  LEA R2, R11, UR6, 0x3 ;  /* 0x000000060b027c11 */ /* 0x004fe2000f8e18ff */
[----:B------:R-:W-:Y:S01]  /*31a0*/  UIADD3 UR8, UPT, UPT, UR8, 0x180, URZ ;  /* 0x0000018008087890 */ /* 0x000fe2000fffe0ff */
[----:B------:R2:W-:Y:S01]  /*31b0*/  @!P2 SYNCS.ARRIVE.TRANS64.RED RZ, [R3+URZ], R4 ;  /* 0x0000000403ffa9a7 */ /* 0x0005e200080004ff */
[----:B------:R-:W-:Y:S01]  /*31c0*/  UIADD3 UR4, UPT, UPT, UR5, 0x1, URZ ;  /* 0x0000000105047890 */ /* 0x000fe2000fffe0ff */
[----:B------:R-:W-:-:S03]  /*31d0*/  VIADD R8, R8, 0x1 ;  /* 0x0000000108087836 */ /* 0x000fc60000000000 */
[----:B------:R-:W-:Y:S02]  /*31e0*/  UISETP.NE.AND UP0, UPT, UR4, 0x2, UPT ;  /* 0x000000020400788c */ /* 0x000fe4000bf05270 */
[----:B------:R-:W-:Y:S01]  /*31f0*/  ISETP.NE.AND P0, PT, R8, 0x2, PT ;  /* 0x000000020800780c */ /* 0x000fe20003f05270 */
[----:B------:R-:W-:Y:S06]  /*3200*/  UGETNEXTWORKID.BROADCAST [UR8], [UR9] ;  /* 0x00000000080073ca */ /* 0x000fec0008000100 */
[----:B------:R-:W-:Y:S02]  /*3210*/  USEL UR7, URZ, 0x1, UP0 ;  /* 0x00000001ff077887 */ /* 0x000fe40008000000 */
[----:B------:R-:W-:-:S04]  /*3220*/  USEL UR5, UR4, URZ, UP0 ;  /* 0x000000ff04057287 */ /* 0x000fc80008000000 */
[----:B------:R-:W-:Y:S02]  /*3230*/  LOP3.LUT R12, R12, UR7, RZ, 0x3c, !PT ;  /* 0x000000070c0c7c12 */ /* 0x000fe4000f8e3cff */
[----:B--2---:R-:W-:-:S04]  /*3240*/  SHF.L.U32 R4, R10, 0x1f, RZ ;  /* 0x0000001f0a047819 */ /* 0x004fc800000006ff */
[----:B------:R-:W2:Y:S02]  /*3250*/  SYNCS.PHASECHK.TRANS64.TRYWAIT P1, [R2+URZ+0xf0], R4 ;  /* 0x0000f004020075a7 */ /* 0x000ea400080211ff */
[----:B--2---:R-:W-:Y:S05]  /*3260*/  @!P1 BRA `(.L_x_57) ;  /* 0x0000006c00dc9947 */ /* 0x004fea0003800000 */
.L_x_164:
[C---:B--2---:R-:W-:Y:S01]  /*3270*/  LEA R4, R11.reuse, UR6, 0x4 ;  /* 0x000000060b047c11 */ /* 0x044fe2000f8e20ff */
[----:B------:R-:W-:Y:S01]  /*3280*/  VIADD R2, R2, 0x100 ;  /* 0x0000010002027836 */ /* 0x000fe20000000000 */
[----:B------:R-:W-:Y:S01]  /*3290*/  SEL R8, R8, RZ, P0 ;  /* 0x000000ff08087207 */ /* 0x000fe20000000000 */
[----:B------:R-:W-:-:S03]  /*32a0*/  VIADD R11, R11, 0x1 ;  /* 0x000000010b0b7836 */ /* 0x000fc60000000000 */
[----:B------:R-:W2:Y:S01]  /*32b0*/  LDS.128 R4, [R4+0x180] ;  /* 0x0001800004047984 */ /* 0x000ea20000000c00 */
[----:B------:R-:W-:Y:S02]  /*32c0*/  PRMT R2, RZ, 0x654, R2 ;  /* 0x00000654ff027816 */ /* 0x000fe40000000002 */
[C---:B------:R-:W-:Y:S01]  /*32d0*/  ISETP.NE.AND P1, PT, R11.reuse, 0x2, PT ;  /* 0x000000020b00780c */ /* 0x040fe20003f25270 */
[----:B------:R-:W-:Y:S01]  /*32e0*/  @!PT LDS RZ, [RZ] ;  /* 0x00000000fffff984 */ /* 0x000fe20000000800 */
[----:B------:R-:W-:Y:S01]  /*32f0*/  @!PT LDS RZ, [RZ] ;  /* 0x00000000fffff984 */ /* 0x000fe20000000800 */
[----:B------:R-:W-:Y:S01]  /*3300*/  @!PT LDS RZ, [RZ] ;  /* 0x00000000fffff984 */ /* 0x000fe20000000800 */
[----:B------:R-:W-:Y:S01]  /*3310*/  @!PT LDS RZ, [RZ] ;  /* 0x00000000fffff984 */ /* 0x000fe20000000800 */
[----:B------:R3:W-:Y:S06]  /*3320*/  MEMBAR.ALL.CTA ;  /* 0x0000000000007992 */ /* 0x0007ec0000008000 */
[----:B---3--:R-:W3:Y:S01]  /*3330*/  FENCE.VIEW.ASYNC.S ;  /* 0x00000000000073c6 */ /* 0x008ee20000000000 */
[----:B------:R-:W-:Y:S01]  /*3340*/  SEL R11, R11, RZ, P1 ;  /* 0x000000ff0b0b7207 */ /* 0x000fe20000800000 */
[----:B---3--:R3:W-:Y:S01]  /*3350*/  SYNCS.ARRIVE.TRANS64.RED.A1T0 RZ, [R2+URZ], RZ ;  /* 0x000000ff02ff79a7 */ /* 0x0087e200081004ff */
[----:B--2---:R-:W-:-:S02]  /*3360*/  LOP3.LUT P3, RZ, R6, 0x1, RZ, 0xc0, !PT ;  /* 0x0000000106ff7812 */ /* 0x004fc4000786c0ff */
[----:B------:R-:W-:-:S04]  /*3370*/  SEL R4, RZ, 0x1, P1 ;  /* 0x00000001ff047807 */ /* 0x000fc80000800000 */
[----:B------:R-:W-:Y:S02]  /*3380*/  LOP3.LUT R10, R10, R4, RZ, 0x3c, !PT ;  /* 0x000000040a0a7212 */ /* 0x000fe400078e3cff */
[----:B---3--:R-:W-:-:S04]  /*3390*/  SEL R2, RZ, 0x1, P0 ;  /* 0x00000001ff027807 */ /* 0x008fc80000000000 */
[----:B------:R-:W-:Y:S01]  /*33a0*/  LOP3.LUT R9, R9, R2, RZ, 0x3c, !PT ;  /* 0x0000000209097212 */ /* 0x000fe200078e3cff */
[----:B------:R-:W-:Y:S06]  /*33b0*/  @P3 BRA `(.L_x_58) ;  /* 0xfffffffc002c3947 */ /* 0x000fec000383ffff */
[----:B------:R-:W-:Y:S01]  /*33c0*/  ULEA UR4, UR5, UR6, 0x3 ;  /* 0x0000000605047291 */ /* 0x000fe2000f8e18ff */
[----:B------:R-:W-:-:S08]  /*33d0*/  SHF.L.U32 R2, R12, 0x1f, RZ ;  /* 0x0000001f0c027819 */ /* 0x000fd000000006ff */
[----:B------:R-:W2:Y:S02]  /*33e0*/  SYNCS.PHASECHK.TRANS64 P0, [UR4+0x100], R2 ;  /* 0x00010002ff0075a7 */ /* 0x000ea40008001004 */
[----:B--2---:R-:W-:Y:S05]  /*33f0*/  @P0 BRA `(.L_x_59) ;  /* 0x0000000000080947 */ /* 0x004fea0003800000 */
[----:B------:R-:W2:Y:S02]  /*3400*/  SYNCS.PHASECHK.TRANS64.TRYWAIT P0, [UR4+0x100], R2 ;  /* 0x00010002ff0075a7 */ /* 0x000ea40008001104 */
[----:B--2---:R-:W-:Y:S05]  /*3410*/  @!P0 BRA `(.L_x_60) ;  /* 0x0000006c00848947 */ /* 0x004fea0003800000 */
.L_x_59:
[----:B------:R-:W-:-:S04]  /*3420*/  UIADD3 UR7, UPT, UPT, UR5, 0x1, URZ ;  /* 0x0000000105077890 */ /* 0x000fc8000fffe0ff */
[----:B------:R-:W-:-:S04]  /*3430*/  UISETP.NE.AND UP0, UPT, UR7, 0x2, UPT ;  /* 0x000000020700788c */ /* 0x000fc8000bf05270 */
[----:B------:R-:W-:Y:S02]  /*3440*/  USEL UR8, URZ, 0x1, UP0 ;  /* 0x00000001ff087887 */ /* 0x000fe40008000000 */
[----:B------:R-:W-:-:S04]  /*3450*/  USEL UR7, UR7, URZ, UP0 ;  /* 0x000000ff07077287 */ /* 0x000fc80008000000 */
[----:B------:R-:W-:Y:S01]  /*3460*/  ULEA UR7, UR7, UR6, 0x3 ;  /* 0x0000000607077291 */ /* 0x000fe2000f8e18ff */
[----:B--2---:R-:W-:-:S04]  /*3470*/  LOP3.LUT R2, R12, UR8, RZ, 0x3c, !PT ;  /* 0x000000080c027c12 */ /* 0x004fc8000f8e3cff */
[----:B------:R-:W-:-:S04]  /*3480*/  SHF.L.U32 R0, R2, 0x1f, RZ ;  /* 0x0000001f02007819 */ /* 0x000fc800000006ff */
[----:B------:R-:W2:Y:S02]  /*3490*/  SYNCS.PHASECHK.TRANS64 P0, [UR7+0x100], R0 ;  /* 0x00010000ff0075a7 */ /* 0x000ea40008001007 */
[----:B-12---:R-:W-:Y:S05]  /*34a0*/  @P0 EXIT ;  /* 0x000000000000094d */ /* 0x006fea0003800000 */
[----:B------:R-:W-:Y:S02]  /*34b0*/  SHF.L.U32 R2, R2, 0x1f, RZ ;  /* 0x0000001f02027819 */ /* 0x000fe400000006ff */
[----:B------:R-:W-:-:S07]  /*34c0*/  MOV R0, UR7 ;  /* 0x0000000700007c02 */ /* 0x000fce0008000f00 */
.L_x_61:
[----:B-1----:R1:W2:Y:S02]  /*34d0*/  SYNCS.PHASECHK.TRANS64.TRYWAIT P0, [R0+URZ+0x100], R2 ;  /* 0x00010002000075a7 */ /* 0x0022a400080011ff */
[----:B--2---:R-:W-:Y:S05]  /*34e0*/  @!P0 NANOSLEEP.SYNCS 0x989680 ;  /* 0x009896800000895d */ /* 0x004fea0003900000 */
[----:B------:R-:W2:Y:S02]  /*34f0*/  @!P0 SYNCS.PHASECHK.TRANS64 P0, [R0+URZ+0x100], R2 ;  /* 0x00010002000085a7 */ /* 0x000ea400080010ff */
[----:B--2---:R-:W-:Y:S05]  /*3500*/  @P0 EXIT ;  /* 0x000000000000094d */ /* 0x004fea0003800000 */
[----:B------:R-:W-:Y:S05]  /*3510*/  BRA `(.L_x_61) ;  /* 0xfffffffc00ec7947 */ /* 0x000fea000383ffff */
.L_x_54:
[----:B------:R-:W-:Y:S05]  /*3520*/  BRA.U UP6, `(.L_x_62) ;  /* 0x0000000d069c7547 */ /* 0x000fea000b800000 */
[----:B------:R-:W-:Y:S01]  /*3530*/  UMOV UR4, 0x40 ;  /* 0x0000004000047882 */ /* 0x000fe20000000000 */
[----:B------:R-:W-:Y:S01]  /*3540*/  NOP ;  /* 0x0000000000007918 */ /* 0x000fe20000000000 */
[----:B------:R-:W-:Y:S01]  /*3550*/  ULEA UR5, UR45, UR4, 0x18 ;  /* 0x000000042d057291 */ /* 0x000fe2000f8ec0ff */
[----:B------:R-:W-:Y:S02]  /*3560*/  UMOV UR6, 0x400 ;  /* 0x0000040000067882 */ /* 0x000fe40000000000 */
[----:B------:R-:W-:-:S06]  /*3570*/  ULEA UR6, UR45, UR6, 0x18 ;  /* 0x000000062d067291 */ /* 0x000fcc000f8ec0ff */
[----:B------:R-:W2:Y:S02]  /*3580*/  LDS.U8 R0, [UR5+0x1c] ;  /* 0x00001c05ff007984 */ /* 0x000ea40008000000 */
[----:B--2---:R-:W-:-:S13]  /*3590*/  ISETP.NE.AND P0, PT, R0, RZ, PT ;  /* 0x000000ff0000720c */ /* 0x004fda0003f05270 */
[----:B------:R-:W-:Y:S05]  /*35a0*/  @P0 BRA `(.L_x_63) ;  /* 0x0000000000580947 */ /* 0x000fea0003800000 */
[----:B------:R-:W-:-:S13]  /*35b0*/  ELECT P0, URZ, PT ;  /* 0x0000000000ff782f */ /* 0x000fda0003800000 */
[----:B------:R-:W-:Y:S05]  /*35c0*/  @!P0 BRA `(.L_x_64) ;  /* 0x0000000000608947 */ /* 0x000fea0003800000 */
[----:B------:R-:W-:Y:S01]  /*35d0*/  UMOV UR4, 0x10 ;  /* 0x0000001000047882 */ /* 0x000fe20000000000 */
[----:B------:R-:W-:Y:S01]  /*35e0*/  HFMA2 R0, -RZ, RZ, 0, 5.9604644775390625e-08 ;  /* 0x00000001ff007431 */ /* 0x000fe200000001ff */
[----:B------:R-:W-:-:S03]  /*35f0*/  MOV R3, 0xffff ;  /* 0x0000ffff00037802 */ /* 0x000fc60000000f00 */
[----:B------:R-:W-:Y:S04]  /*3600*/  DEPBAR.LE SB2, 0x36 ;  /* 0x0000ad800000791a */ /* 0x000fe80000000000 */
[----:B------:R-:W2:Y:S02]  /*3610*/  UTCATOMSWS.FIND_AND_SET.ALIGN UP0, UR4, UR4 ;  /* 0x00000004000475e3 */ /* 0x000ea40008000800 */
[----:B--2---:R-:W-:Y:S01]  /*3620*/  MOV R4, UR4 ;  /* 0x0000000400047c02 */ /* 0x004fe20008000f00 */
[----:B------:R-:W-:Y:S06]  /*3630*/  BRA.U UP0, `(.L_x_65) ;  /* 0x0000000100187547 */ /* 0x000fec000b800000 */
.L_x_66:
[----:B------:R-:W-:Y:S05]  /*3640*/  NANOSLEEP 0x64 ;  /* 0x000000640000795d */ /* 0x000fea0003800000 */
[----:B------:R-:W-:-:S05]  /*3650*/  UMOV UR4, 0x10 ;  /* 0x0000001000047882 */ /* 0x000fca0000000000 */
[----:B------:R-:W-:Y:S04]  /*3660*/  DEPBAR.LE SB2, 0x36 ;  /* 0x0000ad800000791a */ /* 0x000fe80000000000 */
[----:B------:R-:W2:Y:S02]  /*3670*/  UTCATOMSWS.FIND_AND_SET.ALIGN UP0, UR4, UR4 ;  /* 0x00000004000475e3 */ /* 0x000ea40008000800 */
[----:B--2---:R-:W-:Y:S01]  /*3680*/  MOV R4, UR4 ;  /* 0x0000000400047c02 */ /* 0x004fe20008000f00 */
[----:B------:R-:W-:Y:S05]  /*3690*/  BRA.U !UP0, `(.L_x_66) ;  /* 0xfffffffd08e87547 */ /* 0x000fea000b83ffff */
.L_x_65:
[-C--:B------:R-:W-:Y:S02]  /*36a0*/  SHF.L.U32 R3, R3, R4.reuse, RZ ;  /* 0x0000000403037219 */ /* 0x080fe400000006ff */
[----:B------:R-:W-:Y:S01]  /*36b0*/  SHF.L.U32 R0, R0, R4, RZ ;  /* 0x0000000400007219 */ /* 0x000fe200000006ff */
[----:B------:R-:W-:Y:S02]  /*36c0*/  IMAD.SHL.U32 R4, R4, 0x20, RZ ;  /* 0x0000002004047824 */ /* 0x000fe400078e00ff */
[----:B------:R2:W-:Y:S04]  /*36d0*/  ATOMS.OR RZ, [UR5+0x14], R3 ;  /* 0x00001403ffff798c */ /* 0x0005e8000b000005 */
[----:B------:R2:W-:Y:S04]  /*36e0*/  ATOMS.OR RZ, [UR5+0x18], R0 ;  /* 0x00001800ffff798c */ /* 0x0005e8000b000005 */
[----:B------:R2:W-:Y:S01]  /*36f0*/  STS [UR6+0x1a0], R4 ;  /* 0x0001a004ff007988 */ /* 0x0005e20008000806 */
[----:B------:R-:W-:Y:S05]  /*3700*/  BRA `(.L_x_64) ;  /* 0x0000000000107947 */ /* 0x000fea0003800000 */
.L_x_63:
[----:B------:R-:W-:Y:S02]  /*3710*/  MOV R0, 0xffffffff ;  /* 0xffffffff00007802 */ /* 0x000fe40000000f00 */
[----:B------:R-:W-:-:S03]  /*3720*/  MOV R4, 0x3750 ;  /* 0x0000375000047802 */ /* 0x000fc60000000f00 */
[----:B------:R2:W-:Y:S04]  /*3730*/  STS [UR6+0x1a0], R0 ;  /* 0x0001a000ff007988 */ /* 0x0005e80008000806 */
[----:B-12--5:R-:W-:Y:S05]  /*3740*/  CALL.REL.NOINC `($__internal_1_$__cuda_sm10x_tcgen05_guardrail_trap_phase_invalid_during_alloc) ;  /* 0x0000007000cc7944 */ /* 0x026fea0003c00000 */
.L_x_64:
[----:B------:R-:W-:Y:S05]  /*3750*/  WARPSYNC.ALL ;  /* 0x0000000000007948 */ /* 0x000fea0003800000 */
[----:B------:R-:W3:Y:S01]  /*3760*/  S2UR UR4, SR_CgaCtaId ;  /* 0x00000000000479c3 */ /* 0x000ee20000008800 */
[----:B------:R-:W-:Y:S01]  /*3770*/  UMOV UR17, 0x400 ;  /* 0x0000040000117882 */ /* 0x000fe20000000000 */
[----:B------:R-:W-:-:S06]  /*3780*/  NOP ;  /* 0x0000000000007918 */ /* 0x000fcc0000000000 */
[----:B------:R-:W-:Y:S06]  /*3790*/  BAR.ARV 0x6, 0xa0 ;  /* 0x0182800000007b1d */ /* 0x000fec0000002000 */
[----:B------:R-:W4:Y:S01]  /*37a0*/  LDCU UR5, c[0x0][0x38c] ;  /* 0x00007180ff0577ac */ /* 0x000f220008000800 */
[----:B------:R-:W-:Y:S01]  /*37b0*/  LOP3.LUT R2, R2, 0xffff, RZ, 0xc0, !PT ;  /* 0x0000ffff02027812 */ /* 0x000fe200078ec0ff */
[----:B------:R-:W-:Y:S01]  /*37c0*/  IMAD.MOV.U32 R11, RZ, RZ, 0x1 ;  /* 0x00000001ff0b7424 */ /* 0x000fe200078e00ff */
[----:B------:R-:W-:Y:S01]  /*37d0*/  CS2R R8, SRZ ;  /* 0x0000000000087805 */ /* 0x000fe2000001ff00 */
[----:B------:R-:W1:Y:S01]  /*37e0*/  LDCU UR8, c[0x0][0x38c] ;  /* 0x00007180ff0877ac */ /* 0x000e620008000800 */
[----:B------:R-:W-:Y:S01]  /*37f0*/  R2UR UR19, R2 ;  /* 0x00000000021372ca */ /* 0x000fe200000e0000 */
[----:B------:R-:W-:Y:S01]  /*3800*/  IMAD.MOV.U32 R10, RZ, RZ, RZ ;  /* 0x000000ffff0a7224 */ /* 0x000fe200078e00ff */
[----:B------:R-:W-:Y:S01]  /*3810*/  UMOV UR22, URZ ;  /* 0x000000ff00167c82 */ /* 0x000fe20008000000 */
[----:B------:R-:W-:Y:S01]  /*3820*/  UMOV UR14, URZ ;  /* 0x000000ff000e7c82 */ /* 0x000fe20008000000 */
[----:B---3--:R-:W-:Y:S01]  /*3830*/  ULEA UR17, UR4, UR17, 0x18 ;  /* 0x0000001104117291 */ /* 0x008fe2000f8ec0ff */
[----:B------:R-:W-:Y:S01]  /*3840*/  UMOV UR26, 0x0 ;  /* 0x00000000001a7882 */ /* 0x000fe20000000000 */
[----:B------:R-:W-:-:S02]  /*3850*/  UMOV UR27, 0x44004a0 ;  /* 0x044004a0001b7882 */ /* 0x000fc40000000000 */
[----:B------:R-:W-:Y:S02]  /*3860*/  UIADD3 UR6, UPT, UPT, UR17, 0x6400, URZ ;  /* 0x0000640011067890 */ /* 0x000fe4000fffe0ff */
[----:B------:R-:W-:Y:S02]  /*3870*/  UIADD3 UR7, UPT, UPT, UR17, 0x10400, URZ ;  /* 0x0001040011077890 */ /* 0x000fe4000fffe0ff */
[----:B----4-:R-:W-:Y:S01]  /*3880*/  UIADD3 UR5, UPT, UPT, UR5, 0x3f, URZ ;  /* 0x0000003f05057890 */ /* 0x010fe2000fffe0ff */
[----:B--2---:R-:W2:Y:S01]  /*3890*/  LDS R0, [UR17+0x1a0] ;  /* 0x0001a011ff007984 */ /* 0x004ea20008000800 */
[----:B------:R-:W-:Y:S02]  /*38a0*/  USHF.R.U32.HI UR6, URZ, 0x4, UR6 ;  /* 0x00000004ff067899 */ /* 0x000fe40008011606 */
[----:B------:R-:W-:Y:S02]  /*38b0*/  USHF.R.S32.HI UR4, URZ, 0x1f, UR5 ;  /* 0x0000001fff047899 */ /* 0x000fe40008011405 */
[----:B------:R-:W-:-:S02]  /*38c0*/  ULOP3.LUT UR6, UR6, 0x3fff, URZ, 0xc0, !UPT ;  /* 0x00003fff06067892 */ /* 0x000fc4000f8ec0ff */
[----:B------:R-:W-:Y:S02]  /*38d0*/  ULEA.HI UR4, UR4, UR5, URZ, 0x6 ;  /* 0x0000000504047291 */ /* 0x000fe4000f8f30ff */
[----:B------:R-:W-:Y:S02]  /*38e0*/  USHF.R.U32.HI UR5, URZ, 0x4, UR7 ;  /* 0x00000004ff057899 */ /* 0x000fe40008011607 */
[----:B------:R-:W-:Y:S02]  /*38f0*/  USHF.R.S32.HI UR28, URZ, 0x6, UR4 ;  /* 0x00000006ff1c7899 */ /* 0x000fe40008011404 */
[----:B------:R-:W-:Y:S02]  /*3900*/  ULOP3.LUT UR5, UR5, 0x3fff, URZ, 0xc0, !UPT ;  /* 0x00003fff05057892 */ /* 0x000fe4000f8ec0ff */
[----:B------:R-:W-:Y:S02]  /*3910*/  UISETP.LT.AND UP0, UPT, UR28, 0x1, UPT ;  /* 0x000000011c00788c */ /* 0x000fe4000bf01270 */
[----:B------:R-:W-:-:S02]  /*3920*/  ULOP3.LUT UR20, UR6, 0x10000, URZ, 0xfc, !UPT ;  /* 0x0001000006147892 */ /* 0x000fc4000f8efcff */
[----:B------:R-:W-:Y:S02]  /*3930*/  USEL UR29, UR28, 0x1, !UP0 ;  /* 0x000000011c1d7887 */ /* 0x000fe4000c000000 */
[----:B------:R-:W-:Y:S02]  /*3940*/  ULOP3.LUT UR21, UR5, 0x10000, URZ, 0xfc, !UPT ;  /* 0x0001000005157892 */ /* 0x000fe4000f8efcff */
[----:B------:R-:W-:Y:S02]  /*3950*/  UIADD3 UR29, UPT, UPT, -UR29, URZ, URZ ;  /* 0x000000ff1d1d7290 */ /* 0x000fe4000fffe1ff */
[----:B-1----:R-:W-:Y:S01]  /*3960*/  UISETP.GE.AND UP4, UPT, UR8, 0x1, UPT ;  /* 0x000000010800788c */ /* 0x002fe2000bf86270 */
[----:B------:R-:W-:Y:S01]  /*3970*/  UMOV UR24, 0x0 ;  /* 0x0000000000187882 */ /* 0x000fe20000000000 */
[----:B------:R-:W-:Y:S01]  /*3980*/  UMOV UR25, 0x44004a0 ;  /* 0x044004a000197882 */ /* 0x000fe20000000000 */
[----:B--2---:R-:W-:-:S15]  /*3990*/  R2UR UR30, R0 ;  /* 0x00000000001e72ca */ /* 0x004fde00000e0000 */
.L_x_73:
[----:B------:R-:W-:Y:S02]  /*39a0*/  LEA R0, R10, UR17, 0x3 ;  /* 0x000000110a007c11 */ /* 0x000fe4000f8e18ff */
[----:B------:R-:W-:Y:S02]  /*39b0*/  SHF.L.U32 R2, R9, 0x1f, RZ ;  /* 0x0000001f09027819 */ /* 0x000fe400000006ff */
[----:B------:R-:W-:Y:S01]  /*39c0*/  PLOP3.LUT P0, PT, PT, PT, UP4, 0x80, 0x8 ;  /* 0x000000000008781c */ /* 0x000fe20003f0f048 */
[----:B------:R-:W-:Y:S01]  /*39d0*/  VIADD R3, R0, 0x100 ;  /* 0x0000010000037836 */ /* 0x000fe20000000000 */
[----:B-1----:R-:W1:Y:S02]  /*39e0*/  SYNCS.PHASECHK.TRANS64.TRYWAIT P1, [R0+URZ+0xf0], R2 ;  /* 0x0000f002000075a7 */ /* 0x002e6400080211ff */
[----:B-1-3--:R-:W-:Y:S09]  /*39f0*/  @!P1 BRA `(.L_x_67) ;  /* 0x0000006800249947 */ /* 0x00aff20003800000 */
.L_x_166:
[----:B------:R-:W-:Y:S01]  /*3a00*/  LEA R4, R10, UR17, 0x4 ;  /* 0x000000110a047c11 */ /* 0x000fe2000f8e20ff */
[----:B------:R-:W-:Y:S01]  /*3a10*/  @UP4 ULEA UR4, UR14, UR17, 0x3 ;  /* 0x000000110e044291 */ /* 0x000fe2000f8e18ff */
[----:B------:R-:W-:Y:S01]  /*3a20*/  PLOP3.LUT P2, PT, PT, PT, PT, 0x80, 0x8 ;  /* 0x000000000008781c */ /* 0x000fe20003f4f070 */
[----:B------:R-:W-:Y:S01]  /*3a30*/  ULEA UR23, UR22, UR17, 0x3 ;  /* 0x0000001116177291 */ /* 0x000fe2000f8e18ff */
[----:B------:R-:W-:Y:S02]  /*3a40*/  PRMT R3, RZ, 0x654, R3 ;  /* 0x00000654ff037816 */ /* 0x000fe40000000003 */
[----:B------:R-:W2:Y:S01]  /*3a50*/  LDS.128 R4, [R4+0x180] ;  /* 0x0001800004047984 */ /* 0x000ea20000000c00 */
[----:B-1----:R-:W-:Y:S02]  /*3a60*/  @P0 SHF.L.U32 R2, R8, 0x1f, RZ ;  /* 0x0000001f08020819 */ /* 0x002fe400000006ff */
[----:B------:R-:W-:Y:S01]  /*3a70*/  SHF.L.U32 R0, R11, 0x1f, RZ ;  /* 0x0000001f0b007819 */ /* 0x000fe200000006ff */
[----:B------:R-:W-:Y:S01]  /*3a80*/  @!PT LDS RZ, [RZ] ;  /* 0x00000000fffff984 */ /* 0x000fe20000000800 */
[----:B------:R-:W-:Y:S01]  /*3a90*/  @!PT LDS RZ, [RZ] ;  /* 0x00000000fffff984 */ /* 0x000fe20000000800 */
[----:B------:R-:W-:Y:S01]  /*3aa0*/  @!PT LDS RZ, [RZ] ;  /* 0x00000000fffff984 */ /* 0x000fe20000000800 */
[----:B------:R-:W-:Y:S01]  /*3ab0*/  @!PT LDS RZ, [RZ] ;  /* 0x00000000fffff984 */ /* 0x000fe20000000800 */
[----:B------:R1:W-:Y:S06]  /*3ac0*/  MEMBAR.ALL.CTA ;  /* 0x0000000000007992 */ /* 0x0003ec0000008000 */
[----:B-1----:R-:W1:Y:S02]  /*3ad0*/  FENCE.VIEW.ASYNC.S ;  /* 0x00000000000073c6 */ /* 0x002e640000000000 */
[----:B-1----:R1:W-:Y:S01]  /*3ae0*/  SYNCS.ARRIVE.TRANS64.RED.A1T0 RZ, [R3+URZ], RZ ;  /* 0x000000ff03ff79a7 */ /* 0x0023e200081004ff */
[----:B------:R1:W3:Y:S01]  /*3af0*/  @P0 SYNCS.PHASECHK.TRANS64.TRYWAIT P2, [UR4], R2 ;  /* 0x00000002ff0005a7 */ /* 0x0002e20008041104 */
[----:B------:R-:W-:Y:S01]  /*3b00*/  ULEA.HI UR4, UR22, UR22, URZ, 0x1 ;  /* 0x0000001616047291 */ /* 0x000fe2000f8f08ff */
[----:B--2---:R-:W-:-:S03]  /*3b10*/  LOP3.LUT P1, RZ, R6, 0x1, RZ, 0xc0, !PT ;  /* 0x0000000106ff7812 */ /* 0x004fc6000782c0ff */
[----:B------:R-:W-:Y:S02]  /*3b20*/  USHF.L.U32 UR18, UR4, 0x7, URZ ;  /* 0x0000000704127899 */ /* 0x000fe400080006ff */
[----:B------:R-:W-:Y:S02]  /*3b30*/  ULOP3.LUT UR4, UR4, 0xffe, URZ, 0xc0, !UPT ;  /* 0x00000ffe04047892 */ /* 0x000fe4000f8ec0ff */
[----:B------:R-:W-:Y:S02]  /*3b40*/  ULOP3.LUT UR18, UR18, 0xffffff00, URZ, 0xc0, !UPT ;  /* 0xffffff0012127892 */ /* 0x000fe4000f8ec0ff */
[----:B------:R-:W-:Y:S02]  /*3b50*/  UIADD3 UR4, UPT, UPT, -UR4, UR22, URZ ;  /* 0x0000001604047290 */ /* 0x000fe4000fffe1ff */
[----:B------:R-:W-:Y:S01]  /*3b60*/  UIADD3 UR18, UPT, UPT, UR30, UR18, URZ ;  /* 0x000000121e127290 */ /* 0x000fe2000fffe0ff */
[----:B------:R-:W2:Y:S03]  /*3b70*/  SYNCS.PHASECHK.TRANS64.TRYWAIT P0, [UR23+0x130], R0 ;  /* 0x00013000ff0075a7 */ /* 0x000ea60008001117 */
[----:B------:R-:W-:Y:S01]  /*3b80*/  ULEA UR18, UR4, UR18, 0x14 ;  /* 0x0000001204127291 */ /* 0x000fe2000f8ea0ff */
[----:B-123--:R-:W-:Y:S11]  /*3b90*/  @!P0 BRA `(.L_x_68) ;  /* 0x0000006400d08947 */ /* 0x00eff60003800000 */
.L_x_168:
[----:B------:R-:W-:Y:S01]  /*3ba0*/  IADD3 R10, PT, PT, R10, 0x1, RZ ;  /* 0x000000010a0a7810 */ /* 0x000fe20007ffe0ff */
[----:B------:R-:W-:Y:S06]  /*3bb0*/  BRA.U !UP4, `(.L_x_69) ;  /* 0x000000010c987547 */ /* 0x000fec000b800000 */
[----:B------:R-:W-:Y:S01]  /*3bc0*/  UPLOP3.LUT UP2, UPT, UPT, UPT, UPT, 0x40, 0x4 ;  /* 0x000000000004789c */ /* 0x000fe20003f4e870 */
[----:B------:R-:W-:Y:S01]  /*3bd0*/  UMOV UR16, UR29 ;  /* 0x0000001d00107c82 */ /* 0x000fe20008000000 */
[----:B------:R-:W-:Y:S01]  /*3be0*/  UMOV UR15, UR28 ;  /* 0x0000001c000f7c82 */ /* 0x000fe20008000000 */
[----:B------:R-:W-:-:S08]  /*3bf0*/  UMOV UR6, UR14 ;  /* 0x0000000e00067c82 */ /* 0x000fd00008000000 */
.L_x_72:
[----:B------:R-:W-:Y:S02]  /*3c00*/  UIADD3 UR16, UPT, UPT, UR16, 0x1, URZ ;  /* 0x0000000110107890 */ /* 0x000fe4000fffe0ff */
[----:B--2---:R-:W-:Y:S02]  /*3c10*/  ULEA UR5, UR6, UR17, 0x3 ;  /* 0x0000001106057291 */ /* 0x004fe4000f8e18ff */
[----:B------:R-:W-:Y:S01]  /*3c20*/  UISETP.NE.AND UP3, UPT, UR16, URZ, UPT ;  /* 0x000000ff1000728c */ /* 0x000fe2000bf65270 */
[----:B---3--:R-:W-:Y:S10]  /*3c30*/  @P2 BRA `(.L_x_70) ;  /* 0x00000000000c2947 */ /* 0x008ff40003800000 */
[----:B-1----:R-:W-:Y:S04]  /*3c40*/  SHF.L.U32 R2, R8, 0x1f, RZ ;  /* 0x0000001f08027819 */ /* 0x002fe800000006ff */
[----:B------:R-:W1:Y:S02]  /*3c50*/  SYNCS.PHASECHK.TRANS64.TRYWAIT P0, [UR5], R2 ;  /* 0x00000002ff0075a7 */ /* 0x000e640008001105 */
[----:B-1----:R-:W-:Y:S05]  /*3c60*/  @!P0 BRA `(.L_x_71) ;  /* 0x0000006400b48947 */ /* 0x002fea0003800000 */
.L_x_70:
[----:B------:R-:W-:Y:S01]  /*3c70*/  UISETP.NE.AND UP0, UPT, UR15, 0x1, UPT ;  /* 0x000000010f00788c */ /* 0x000fe2000bf05270 */
[----:B------:R-:W-:Y:S01]  /*3c80*/  PLOP3.LUT P2, PT, PT, PT, PT, 0x80, 0x8 ;  /* 0x000000000008781c */ /* 0x000fe20003f4f070 */
[----:B------:R-:W-:Y:S02]  /*3c90*/  UIADD3 UR4, UPT, UPT, UR6, 0x1, URZ ;  /* 0x0000000106047890 */ /* 0x000fe4000fffe0ff */
[----:B------:R-:W-:Y:S02]  /*3ca0*/  ULEA UR12, UR6, UR21, 0xa ;  /* 0x00000015060c7291 */ /* 0x000fe4000f8e50ff */
[----:B------:R-:W-:Y:S01]  /*3cb0*/  UISETP.NE.AND UP1, UPT, UR4, 0xa, UPT ;  /* 0x0000000a0400788c */ /* 0x000fe2000bf25270 */
[----:B------:R-:W-:Y:S01]  /*3cc0*/  PLOP3.LUT P0, PT, PT, PT, UP0, 0x80, 0x8 ;  /* 0x000000000008781c */ /* 0x000fe20003f0f008 */
[----:B------:R-:W-:Y:S02]  /*3cd0*/  UIADD3 UR10, UPT, UPT, UR12, 0x2, URZ ;  /* 0x000000020c0a7890 */ /* 0x000fe4000fffe0ff */
[----:B------:R-:W-:Y:S02]  /*3ce0*/  USEL UR7, URZ, 0x1, UP1 ;  /* 0x00000001ff077887 */ /* 0x000fe40008800000 */
[----:B------:R-:W-:Y:S02]  /*3cf0*/  USEL UR14, UR4, URZ, UP1 ;  /* 0x000000ff040e7287 */ /* 0x000fe40008800000 */
[----:B------:R-:W-:Y:S02]  /*3d00*/  UIADD3 UR15, UPT, UPT, UR15, -0x1, URZ ;  /* 0xffffffff0f0f7890 */ /* 0x000fe4000fffe0ff */
[----:B------:R-:W-:Y:S01]  /*3d10*/  @UP0 ULEA UR4, UR14, UR17, 0x3 ;  /* 0x000000110e040291 */ /* 0x000fe2000f8e18ff */
[----:B------:R-:W-:Y:S01]  /*3d20*/  LOP3.LUT R8, R8, UR7, RZ, 0x3c, !PT ;  /* 0x0000000708087c12 */ /* 0x000fe2000f8e3cff */
[----:B------:R-:W-:Y:S01]  /*3d30*/  UIADD3 UR7, UPT, UPT, UR5, 0x50, URZ ;  /* 0x0000005005077890 */ /* 0x000fe2000fffe0ff */
[----:B------:R-:W-:Y:S02]  /*3d40*/  UMOV UR13, 0x80004020 ;  /* 0x80004020000d7882 */ /* 0x000fe40000000000 */
[----:B-1----:R-:W-:Y:S01]  /*3d50*/  @P0 SHF.L.U32 R0, R8, 0x1f, RZ ;  /* 0x0000001f08000819 */ /* 0x002fe200000006ff */
[----:B------:R-:W-:Y:S01]  /*3d60*/  UMOV UR5, 0x80004020 ;  /* 0x8000402000057882 */ /* 0x000fe20000000000 */
[----:B------:R-:W-:Y:S01]  /*3d70*/  UMOV UR11, 0x80004020 ;  /* 0x80004020000b7882 */ /* 0x000fe20000000000 */
[----:B------:R-:W-:Y:S01]  /*3d80*/  UMOV UR9, 0x80004020 ;  /* 0x8000402000097882 */ /* 0x000fe20000000000 */
[----:B------:R2:W3:Y:S01]  /*3d90*/  @P0 SYNCS.PHASECHK.TRANS64.TRYWAIT P2, [UR4], R0 ;  /* 0x00000000ff0005a7 */ /* 0x0004e20008041104 */
[----:B------:R-:W-:Y:S03]  /*3da0*/  ULEA UR4, UR6, UR20, 0x8 ;  /* 0x0000001406047291 */ /* 0x000fe6000f8e40ff */
[----:B------:R-:W-:Y:S01]  /*3db0*/  UMOV UR6, UR14 ;  /* 0x0000000e00067c82 */ /* 0x000fe20008000000 */
[----:B------:R-:W-:Y:S05]  /*3dc0*/  UIADD3 UR8, UPT, UPT, UR4, 0x2, URZ ;  /* 0x0000000204087890 */ /* 0x000fea000fffe0ff */
[----:B------:R2:W-:Y:S01]  /*3dd0*/  UTCIMMA gdesc[UR4], gdesc[UR12], tmem[UR18], tmem[UR26], idesc[UR27], UP2 ;  /* 0x00ff1a0c040075ea */ /* 0x0005e20009000112 */
[----:B------:R-:W-:Y:S03]  /*3de0*/  UPLOP3.LUT UP2, UPT, UPT, UPT, UPT, 0x80, 0x8 ;  /* 0x000000000008789c */ /* 0x000fe60003f4f070 */
[----:B------:R2:W-:Y:S01]  /*3df0*/  UTCIMMA gdesc[UR8], gdesc[UR10], tmem[UR18], tmem[UR24], idesc[UR25], UPT ;  /* 0x00ff180a080075ea */ /* 0x0005e2000b800112 */
[----:B------:R2:W-:Y:S01]  /*3e00*/  UTCBAR.MULTICAST [UR7], URZ, UR19 ;  /* 0x000000ff070073e9 */ /* 0x0005e20008000813 */
[----:B------:R-:W-:Y:S06]  /*3e10*/  BRA.U UP3, `(.L_x_72) ;  /* 0xfffffffd03787547 */ /* 0x000fec000b83ffff */
.L_x_69:
[----:B--2---:R-:W-:Y:S01]  /*3e20*/  UIADD3 UR4, UPT, UPT, UR22, 0x1, URZ ;  /* 0x0000000116047890 */ /* 0x004fe2000fffe0ff */
[C---:B------:R-:W-:Y:S01]  /*3e30*/  ISETP.NE.AND P0, PT, R10.reuse, 0x2, PT ;  /* 0x000000020a00780c */ /* 0x040fe20003f05270 */
[----:B------:R-:W-:Y:S02]  /*3e40*/  UIADD3 UR5, UPT, UPT, UR23, 0x110, URZ ;  /* 0x0000011017057890 */ /* 0x000fe4000fffe0ff */
[----:B------:R-:W-:Y:S01]  /*3e50*/  UISETP.NE.AND UP0, UPT, UR4, 0x4, UPT ;  /* 0x000000040400788c */ /* 0x000fe2000bf05270 */
[----:B-1----:R-:W-:Y:S02]  /*3e60*/  SEL R0, RZ, 0x1, P0 ;  /* 0x00000001ff007807 */ /* 0x002fe40000000000 */
[----:B------:R-:W-:Y:S01]  /*3e70*/  SEL R10, R10, RZ, P0 ;  /* 0x000000ff0a0a7207 */ /* 0x000fe20000000000 */
[----:B------:R-:W-:Y:S01]  /*3e80*/  USEL UR6, URZ, 0x1, UP0 ;  /* 0x00000001ff067887 */ /* 0x000fe20008000000 */
[----:B------:R-:W-:Y:S01]  /*3e90*/  LOP3.LUT R9, R9, R0, RZ, 0x3c, !PT ;  /* 0x0000000009097212 */ /* 0x000fe200078e3cff */
[----:B------:R-:W-:Y:S01]  /*3ea0*/  USEL UR22, UR4, URZ, UP0 ;  /* 0x000000ff04167287 */ /* 0x000fe20008000000 */
[----:B------:R1:W-:Y:S03]  /*3eb0*/  UTCBAR [UR5], URZ ;  /* 0x000000ff050073e9 */ /* 0x0003e600080000ff */
[----:B------:R-:W-:Y:S01]  /*3ec0*/  LOP3.LUT R11, R11, UR6, RZ, 0x3c, !PT ;  /* 0x000000060b0b7c12 */ /* 0x000fe2000f8e3cff */
[----:B------:R-:W-:Y:S07]  /*3ed0*/  @P1 BRA `(.L_x_73) ;  /* 0xfffffff800b01947 */ /* 0x000fee000383ffff */
[----:B------:R-:W2:Y:S01]  /*3ee0*/  S2UR UR8, SR_CgaCtaId ;  /* 0x00000000000879c3 */ /* 0x000ea20000008800 */
[----:B------:R-:W-:Y:S01]  /*3ef0*/  ELECT P0, URZ, PT ;  /* 0x0000000000ff782f */ /* 0x000fe20003800000 */
[----:B------:R-:W-:Y:S01]  /*3f00*/  IMAD.MOV.U32 R0, RZ, RZ, 0x1 ;  /* 0x00000001ff007424 */ /* 0x000fe200078e00ff */
[----:B------:R-:W-:Y:S01]  /*3f10*/  UIADD3 UR17, UPT, UPT, UR17, 0x130, URZ ;  /* 0x0000013011117890 */ /* 0x000fe2000fffe0ff */
[----:B------:R-:W-:Y:S01]  /*3f20*/  SHF.L.U32 R2, R11, 0x1f, RZ ;  /* 0x0000001f0b027819 */ /* 0x000fe200000006ff */
[----:B------:R-:W-:-:S03]  /*3f30*/  UMOV UR4, 0x40 ;  /* 0x0000004000047882 */ /* 0x000fc60000000000 */
[----:B------:R-:W-:Y:S01]  /*3f40*/  UVIRTCOUNT.DEALLOC.SMPOOL 0x80 ;  /* 0x000000800000784c */ /* 0x000fe20000000000 */
[----:B--2---:R-:W-:Y:S02]  /*3f50*/  ULEA UR8, UR8, UR4, 0x18 ;  /* 0x0000000408087291 */ /* 0x004fe4000f8ec0ff */
[----:B------:R-:W-:-:S07]  /*3f60*/  ULEA UR4, UR22, UR17, 0x3 ;  /* 0x0000001116047291 */ /* 0x000fce000f8e18ff */
[----:B------:R2:W-:Y:S02]  /*3f70*/  @P0 STS.U8 [UR8+0x1c], R0 ;  /* 0x00001c00ff000988 */ /* 0x0005e40008000008 */
[----:B------:R-:W4:Y:S02]  /*3f80*/  SYNCS.PHASECHK.TRANS64.TRYWAIT P0, [UR4], R2 ;  /* 0x00000002ff0075a7 */ /* 0x000f240008001104 */
[----:B--2-4-:R-:W-:Y:S05]  /*3f90*/  @!P0 BRA `(.L_x_74) ;  /* 0x0000006400008947 */ /* 0x014fea0003800000 */
.L_x_171:
[----:B------:R-:W-:-:S04]  /*3fa0*/  UIADD3 UR4, UPT, UPT, UR22, 0x1, URZ ;  /* 0x0000000116047890 */ /* 0x000fc8000fffe0ff */
[----:B------:R-:W-:-:S04]  /*3fb0*/  UISETP.NE.AND UP0, UPT, UR4, 0x4, UPT ;  /* 0x000000040400788c */ /* 0x000fc8000bf05270 */
[----:B------:R-:W-:Y:S02]  /*3fc0*/  USEL UR6, URZ, 0x1, UP0 ;  /* 0x00000001ff067887 */ /* 0x000fe40008000000 */
[----:B------:R-:W-:-:S04]  /*3fd0*/  USEL UR4, UR4, URZ, UP0 ;  /* 0x000000ff04047287 */ /* 0x000fc80008000000 */
[----:B-1----:R-:W-:Y:S01]  /*3fe0*/  ULEA UR5, UR4, UR17, 0x3 ;  /* 0x0000001104057291 */ /* 0x002fe2000f8e18ff */
[----:B--2---:R-:W-:-:S04]  /*3ff0*/  LOP3.LUT R2, R11, UR6, RZ, 0x3c, !PT ;  /* 0x000000060b027c12 */ /* 0x004fc8000f8e3cff */
[----:B------:R-:W-:-:S04]  /*4000*/  SHF.L.U32 R3, R2, 0x1f, RZ ;  /* 0x0000001f02037819 */ /* 0x000fc800000006ff */
[----:B------:R-:W1:Y:S02]  /*4010*/  SYNCS.PHASECHK.TRANS64.TRYWAIT P0, [UR5], R3 ;  /* 0x00000003ff0075a7 */ /* 0x000e640008001105 */
[----:B-1----:R-:W-:Y:S05]  /*4020*/  @!P0 BRA `(.L_x_75) ;  /* 0x0000006000f48947 */ /* 0x002fea0003800000 */
.L_x_173:
        /* <DEDUP_REMOVED lines=9> */
.L_x_175:
[----:B------:R-:W-:-:S04]  /*40c0*/  UIADD3 UR4, UPT, UPT, UR4, 0x1, URZ ;  /* 0x0000000104047890 */ /* 0x000fc8000fffe0ff */
[----:B------:R-:W-:-:S04]  /*40d0*/  UISETP.NE.AND UP0, UPT, UR4, 0x4, UPT ;  /* 0x000000040400788c */ /* 0x000fc8000bf05270 */
[----:B------:R-:W-:Y:S02]  /*40e0*/  USEL UR5, URZ, 0x1, UP0 ;  /* 0x00000001ff057887 */ /* 0x000fe40008000000 */
[----:B------:R-:W-:-:S04]  /*40f0*/  USEL UR4, UR4, URZ, UP0 ;  /* 0x000000ff04047287 */ /* 0x000fc80008000000 */
[----:B------:R-:W-:Y:S01]  /*4100*/  ULEA UR4, UR4, UR17, 0x3 ;  /* 0x0000001104047291 */ /* 0x000fe2000f8e18ff */
[----:B------:R-:W-:-:S04]  /*4110*/  LOP3.LUT R2, R2, UR5, RZ, 0x3c, !PT ;  /* 0x0000000502027c12 */ /* 0x000fc8000f8e3cff */
[----:B------:R-:W-:-:S04]  /*4120*/  SHF.L.U32 R2, R2, 0x1f, RZ ;  /* 0x0000001f02027819 */ /* 0x000fc800000006ff */
[----:B------:R-:W2:Y:S02]  /*4130*/  SYNCS.PHASECHK.TRANS64.TRYWAIT P0, [UR4], R2 ;  /* 0x00000002ff0075a7 */ /* 0x000ea40008001104 */
[----:B--2---:R-:W-:Y:S05]  /*4140*/  @!P0 BRA `(.L_x_77) ;  /* 0x0000006000dc8947 */ /* 0x004fea0003800000 */
.L_x_177:
[----:B------:R-:W-:Y:S01]  /*4150*/  NOP ;  /* 0x0000000000007918 */ /* 0x000fe20000000000 */
[----:B-1----:R-:W1:Y:S01]  /*4160*/  LDS R0, [UR8+0x14] ;  /* 0x00001408ff007984 */ /* 0x002e620008000800 */
[----:B------:R-:W-:Y:S01]  /*4170*/  ULOP3.LUT UR4, UR30, 0xffff, URZ, 0xc0, !UPT ;  /* 0x0000ffff1e047892 */ /* 0x000fe2000f8ec0ff */
[----:B------:R-:W-:Y:S01]  /*4180*/  UMOV UR5, 0xffff ;  /* 0x0000ffff00057882 */ /* 0x000fe20000000000 */
[----:B------:R-:W-:Y:S02]  /*4190*/  UMOV UR6, 0x1 ;  /* 0x0000000100067882 */ /* 0x000fe40000000000 */
[----:B------:R-:W-:-:S04]  /*41a0*/  USHF.R.U32.HI UR4, URZ, 0x5, UR4 ;  /* 0x00000005ff047899 */ /* 0x000fc80008011604 */
[----:B------:R-:W-:Y:S02]  /*41b0*/  USHF.L.U32 UR5, UR5, UR4, URZ ;  /* 0x0000000405057299 */ /* 0x000fe400080006ff */
[----:B------:R-:W-:-:S04]  /*41c0*/  USHF.L.U32 UR4, UR6, UR4, URZ ;  /* 0x0000000406047299 */ /* 0x000fc800080006ff */
[----:B-1----:R-:W-:-:S04]  /*41d0*/  LOP3.LUT R0, R0, UR5, RZ, 0xc0, !PT ;  /* 0x0000000500007c12 */ /* 0x002fc8000f8ec0ff */
[----:B------:R-:W-:-:S13]  /*41e0*/  ISETP.NE.AND P0, PT, R0, UR5, PT ;  /* 0x0000000500007c0c */ /* 0x000fda000bf05270 */
[----:B------:R-:W-:Y:S05]  /*41f0*/  @P0 BRA `(.L_x_78) ;  /* 0x0000000000580947 */ /* 0x000fea0003800000 */
[----:B------:R-:W1:Y:S02]  /*4200*/  LDS R0, [UR8+0x18] ;  /* 0x00001808ff007984 */ /* 0x000e640008000800 */
[----:B-1----:R-:W-:-:S04]  /*4210*/  LOP3.LUT R0, R0, UR4, RZ, 0xc0, !PT ;  /* 0x0000000400007c12 */ /* 0x002fc8000f8ec0ff */
[----:B------:R-:W-:-:S13]  /*4220*/  ISETP.NE.AND P0, PT, R0, UR4, PT ;  /* 0x0000000400007c0c */ /* 0x000fda000bf05270 */
[----:B------:R-:W-:Y:S05]  /*4230*/  @P0 BRA `(.L_x_79) ;  /* 0x00000000003c0947 */ /* 0x000fea0003800000 */
[----:B------:R-:W1:Y:S01]  /*4240*/  S2R R2, SR_LANEID ;  /* 0x0000000000027919 */ /* 0x000e620000000000 */
[----:B------:R-:W-:-:S06]  /*4250*/  ULOP3.LUT UR5, URZ, UR5, URZ, 0x33, !UPT ;  /* 0x00000005ff057292 */ /* 0x000fcc000f8e33ff */
[----:B------:R-:W-:-:S04]  /*4260*/  IMAD.U32 R0, RZ, RZ, UR5 ;  /* 0x00000005ff007e24 */ /* 0x000fc8000f8e00ff */
[----:B------:R2:W4:Y:S02]  /*4270*/  REDUX UR7, R0 ;  /* 0x00000000000773c4 */ /* 0x0005240000000000 */
[----:B------:R1:W-:Y:S01]  /*4280*/  UTCATOMSWS.AND URZ, UR5 ;  /* 0x0000000500ff79e3 */ /* 0x0003e20008000000 */
[----:B--2---:R-:W-:Y:S01]  /*4290*/  LOP3.LUT R0, RZ, UR4, RZ, 0x33, !PT ;  /* 0x00000004ff007c12 */ /* 0x004fe2000f8e33ff */
[----:B------:R-:W-:Y:S02]  /*42a0*/  VOTEU.ANY UR4, UPT, PT ;  /* 0x0000000000047886 */ /* 0x000fe400038e0100 */
[----:B------:R-:W-:Y:S02]  /*42b0*/  UFLO.U32 UR4, UR4 ;  /* 0x00000004000472bd */ /* 0x000fe400080e0000 */
[----:B------:R-:W2:Y:S04]  /*42c0*/  REDUX UR6, R0 ;  /* 0x00000000000673c4 */ /* 0x000ea80000000000 */
[----:B-1----:R-:W-:-:S02]  /*42d0*/  ISETP.EQ.U32.AND P0, PT, R2, UR4, PT ;  /* 0x0000000402007c0c */ /* 0x002fc4000bf02070 */
[----:B----4-:R-:W-:-:S11]  /*42e0*/  MOV R2, UR7 ;  /* 0x0000000700027c02 */ /* 0x010fd60008000f00 */
[----:B------:R1:W-:Y:S01]  /*42f0*/  @P0 ATOMS.AND RZ, [UR8+0x14], R2 ;  /* 0x00001402ffff098c */ /* 0x0003e2000a800008 */
[----:B--2---:R-:W-:-:S05]  /*4300*/  IMAD.U32 R0, RZ, RZ, UR6 ;  /* 0x00000006ff007e24 */ /* 0x004fca000f8e00ff */
[----:B------:R1:W-:Y:S01]  /*4310*/  @P0 ATOMS.AND RZ, [UR8+0x18], R0 ;  /* 0x00001800ffff098c */ /* 0x0003e2000a800008 */
[----:B------:R-:W-:Y:S05]  /*4320*/  BRA `(.L_x_80) ;  /* 0x0000000000147947 */ /* 0x000fea0003800000 */
.L_x_79:
[----:B------:R-:W-:Y:S02]  /*4330*/  MOV R2, 0x4350 ;  /* 0x0000435000027802 */ /* 0x000fe40000000f00 */
[----:B---3-5:R-:W-:Y:S05]  /*4340*/  CALL.REL.NOINC `($__internal_0_$__cuda_sm10x_tcgen05_guardrail_trap_col_being_dealloced_not_returned_by_alloc) ;  /* 0x0000006400c07944 */ /* 0x028fea0003c00000 */
[----:B------:R-:W-:Y:S05]  /*4350*/  BRA `(.L_x_80) ;  /* 0x0000000000087947 */ /* 0x000fea0003800000 */
.L_x_78:
[----:B------:R-:W-:Y:S02]  /*4360*/  MOV R2, 0x4380 ;  /* 0x0000438000027802 */ /* 0x000fe40000000f00 */
[----:B---3-5:R-:W-:Y:S05]  /*4370*/  CALL.REL.NOINC `($__internal_2_$__cuda_sm10x_tcgen05_guardrail_trap_unallocated_columns_being_dealloced) ;  /* 0x0000006400cc7944 */ /* 0x028fea0003c00000 */
.L_x_80:
[----:B------:R-:W-:Y:S01]  /*4380*/  NOP ;  /* 0x0000000000007918 */ /* 0x000fe20000000000 */
[----:B------:R-:W-:Y:S05]  /*4390*/  EXIT ;  /* 0x000000000000794d */ /* 0x000fea0003800000 */
.L_x_62:
[----:B------:R-:W-:-:S09]  /*43a0*/  UISETP.NE.OR UP0, UPT, UR17, 0x3, !UP5 ;  /* 0x000000031100788c */ /* 0x000fd2000ef05670 */
[----:B------:R-:W-:Y:S05]  /*43b0*/  BRA.U UP0, `(.L_x_81) ;  /* 0x0000001100547547 */ /* 0x000fea000b800000 */
[----:B------:R-:W2:Y:S01]  /*43c0*/  LDCU UR31, c[0x0][0x370] ;  /* 0x00006e00ff1f77ac */ /* 0x000ea20008000800 */
[----:B------:R-:W3:Y:S01]  /*43d0*/  LDC.64 R16, c[0x0][0x348] ;  /* 0x0000d200ff107b82 */ /* 0x000ee20000000a00 */
[----:B------:R-:W-:Y:S02]  /*43e0*/  HFMA2 R13, -RZ, RZ, 0, 0 ;  /* 0x00000000ff0d7431 */ /* 0x000fe400000001ff */
[----:B------:R-:W-:Y:S01]  /*43f0*/  IMAD.MOV.U32 R15, RZ, RZ, 0x1 ;  /* 0x00000001ff0f7424 */ /* 0x000fe200078e00ff */
[----:B------:R-:W2:Y:S01]  /*4400*/  LDCU.128 UR48, c[0x0][0xb10] ;  /* 0x00016200ff3077ac */ /* 0x000ea20008000c00 */
[----:B------:R-:W-:Y:S01]  /*4410*/  IMAD.MOV.U32 R14, RZ, RZ, RZ ;  /* 0x000000ffff0e7224 */ /* 0x000fe200078e00ff */
[----:B------:R-:W-:Y:S01]  /*4420*/  MOV R7, 0x1000 ;  /* 0x0000100000077802 */ /* 0x000fe20000000f00 */
[----:B------:R-:W4:Y:S01]  /*4430*/  LDCU UR30, c[0x0][0x374] ;  /* 0x00006e80ff1e77ac */ /* 0x000f220008000800 */
[----:B------:R-:W1:Y:S01]  /*4440*/  LDC.64 R2, c[0x0][0x888] ;  /* 0x00022200ff027b82 */ /* 0x000e620000000a00 */
[----:B------:R-:W4:Y:S01]  /*4450*/  LDCU UR15, c[0x0][0xb0c] ;  /* 0x00016180ff0f77ac */ /* 0x000f220008000800 */
[----:B------:R-:W3:Y:S06]  /*4460*/  LDCU UR40, c[0x0][0xb20] ;  /* 0x00016400ff2877ac */ /* 0x000eec0008000800 */
[----:B------:R-:W1:Y:S01]  /*4470*/  LDC.64 R4, c[0x0][0x890] ;  /* 0x00022400ff047b82 */ /* 0x000e620000000a00 */
[----:B------:R-:W3:Y:S01]  /*4480*/  LDCU UR4, c[0x0][0xb30] ;  /* 0x00016600ff0477ac */ /* 0x000ee20008000800 */
[----:B------:R-:W-:Y:S01]  /*4490*/  UMOV UR21, 0x400 ;  /* 0x0000040000157882 */ /* 0x000fe20000000000 */
[----:B--2---:R-:W-:-:S02]  /*44a0*/  UIMAD.WIDE.U32 UR6, UR31, UR48, URZ ;  /* 0x000000301f0672a5 */ /* 0x004fc4000f8e00ff */
[----:B----4-:R-:W-:Y:S02]  /*44b0*/  UIMAD.WIDE.U32 UR8, UR30, UR51, URZ ;  /* 0x000000331e0872a5 */ /* 0x010fe4000f8e00ff */
[----:B------:R-:W-:Y:S02]  /*44c0*/  ULEA UR21, UR45, UR21, 0x18 ;  /* 0x000000152d157291 */ /* 0x000fe4000f8ec0ff */
[----:B------:R-:W-:Y:S02]  /*44d0*/  UPLOP3.LUT UP3, UPT, UPT, UPT, UPT, 0x40, 0x4 ;  /* 0x000000000004789c */ /* 0x000fe40003f6e870 */
[----:B------:R-:W-:Y:S01]  /*44e0*/  UIADD3 UR37, UPT, UPT, UR21, 0xb8, URZ ;  /* 0x000000b815257890 */ /* 0x000fe2000fffe0ff */
[----:B------:R-:W-:Y:S01]  /*44f0*/  UMOV UR6, UR7 ;  /* 0x0000000700067c82 */ /* 0x000fe20008000000 */
[----:B------:R-:W-:Y:S01]  /*4500*/  UMOV UR38, UR9 ;  /* 0x0000000900267c82 */ /* 0x000fe20008000000 */
[----:B------:R-:W-:Y:S02]  /*4510*/  UISETP.GE.AND UP0, UPT, UR42, 0x1, UPT ;  /* 0x000000012a00788c */ /* 0x000fe4000bf06270 */
[----:B------:R-:W-:Y:S01]  /*4520*/  UISETP.NE.AND UP4, UPT, UR42, 0x1, UPT ;  /* 0x000000012a00788c */ /* 0x000fe2000bf85270 */
[----:B------:R-:W2:Y:S01]  /*4530*/  LDCU.64 UR22, c[0x0][0xb28] ;  /* 0x00016500ff1677ac */ /* 0x000ea20008000a00 */
[----:B------:R-:W-:-:S02]  /*4540*/  UISETP.NE.AND UP6, UPT, UR15, 0x1, UPT ;  /* 0x000000010f00788c */ /* 0x000fc4000bfc5270 */
[----:B------:R-:W-:Y:S02]  /*4550*/  UISETP.NE.AND UP5, UPT, UR50, 0x1, UPT ;  /* 0x000000013200788c */ /* 0x000fe4000bfa5270 */
[----:B------:R-:W-:Y:S02]  /*4560*/  UIADD3 UR33, UPT, UPT, UR21, 0xa0, URZ ;  /* 0x000000a015217890 */ /* 0x000fe4000fffe0ff */
[----:B------:R-:W-:Y:S02]  /*4570*/  UIADD3 UR25, UPT, UPT, UR21, 0xa8, URZ ;  /* 0x000000a815197890 */ /* 0x000fe4000fffe0ff */
[----:B------:R-:W-:Y:S02]  /*4580*/  UIADD3 UR17, UPT, UPT, UR21, 0xb0, URZ ;  /* 0x000000b015117890 */ /* 0x000fe4000fffe0ff */
[----:B------:R-:W-:Y:S02]  /*4590*/  UPRMT UR37, UR45, 0x654, UR37 ;  /* 0x000006542d257896 */ /* 0x000fe40008000025 */
[----:B------:R-:W-:-:S02]  /*45a0*/  USHF.R.U32.HI UR39, URZ, UR49, UR6 ;  /* 0x00000031ff277299 */ /* 0x000fc40008011606 */
[----:B---3--:R-:W-:Y:S02]  /*45b0*/  USHF.R.U32.HI UR38, URZ, UR40, UR38 ;  /* 0x00000028ff267299 */ /* 0x008fe40008011626 */
[----:B------:R-:W-:-:S11]  /*45c0*/  UISETP.NE.AND UP2, UPT, UR4, 0x1, UPT ;  /* 0x000000010400788c */ /* 0x000fd6000bf45270 */
.L_x_92:
[C---:B------:R-:W-:Y:S02]  /*45d0*/  LEA R12, R14.reuse, UR21, 0x3 ;  /* 0x000000150e0c7c11 */ /* 0x040fe4000f8e18ff */
[----:B------:R-:W-:Y:S02]  /*45e0*/  SHF.L.U32 R0, R13, 0x1f, RZ ;  /* 0x0000001f0d007819 */ /* 0x000fe400000006ff */
[----:B------:R-:W-:Y:S02]  /*45f0*/  LEA R8, R14, UR21, 0x4 ;  /* 0x000000150e087c11 */ /* 0x000fe4000f8e20ff */
[----:B---3--:R-:W3:Y:S02]  /*4600*/  SYNCS.PHASECHK.TRANS64.TRYWAIT P0, [R12+URZ+0xf0], R0 ;  /* 0x0000f0000c0075a7 */ /* 0x008ee400080011ff */
[----:B---3--:R-:W-:Y:S05]  /*4610*/  @!P0 BRA `(.L_x_82) ;  /* 0x0000005c00c08947 */ /* 0x008fea0003800000 */
.L_x_178:
[----:B------:R-:W4:Y:S01]  /*4620*/  LDS.128 R8, [R8+0x180] ;  /* 0x0001800008087984 */ /* 0x000f220000000c00 */
[----:B------:R-:W-:Y:S01]  /*4630*/  UISETP.GE.AND UP0, UPT, UR42, 0x1, UPT ;  /* 0x000000012a00788c */ /* 0x000fe2000bf06270 */
[----:B------:R-:W-:Y:S01]  /*4640*/  @!PT LDS RZ, [RZ] ;  /* 0x00000000fffff984 */ /* 0x000fe20000000800 */
[----:B------:R-:W-:Y:S01]  /*4650*/  @!PT LDS RZ, [RZ] ;  /* 0x00000000fffff984 */ /* 0x000fe20000000800 */
[----:B------:R-:W-:Y:S01]  /*4660*/  @!PT LDS RZ, [RZ] ;  /* 0x00000000fffff984 */ /* 0x000fe20000000800 */
[----:B------:R-:W-:Y:S01]  /*4670*/  @!PT LDS RZ, [RZ] ;  /* 0x00000000fffff984 */ /* 0x000fe20000000800 */
[----:B------:R1:W-:Y:S06]  /*4680*/  MEMBAR.ALL.CTA ;  /* 0x0000000000007992 */ /* 0x0003ec0000008000 */
[----:B-1----:R-:W1:Y:S01]  /*4690*/  FENCE.VIEW.ASYNC.S ;  /* 0x00000000000073c6 */ /* 0x002e620000000000 */
[----:B----4-:R-:W-:Y:S11]  /*46a0*/  LOP3.LUT P0, RZ, R10, 0x1, RZ, 0xc0, !PT ;  /* 0x000000010aff7812 */ /* 0x010ff6000780c0ff */
[----:B------:R-:W-:Y:S02]  /*46b0*/  @!UPT UIADD3 URZ, UPT, UPT, URZ, URZ, URZ ;  /* 0x000000fffffff290 */ /* 0x000fe4000fffe0ff */
[----:B-1----:R-:W-:Y:S01]  /*46c0*/  VOTEU.ANY UP1, P0 ;  /* 0x0000000000ff7886 */ /* 0x002fe20000020100 */
[----:B------:R-:W-:Y:S11]  /*46d0*/  PLOP3.LUT P0, PT, PT, PT, UP1, 0x80, 0x8 ;  /* 0x000000000008781c */ /* 0x000ff60003f0f018 */
[----:B------:R-:W-:Y:S02]  /*46e0*/  @!UPT UIADD3 URZ, UPT, UPT, URZ, URZ, URZ ;  /* 0x000000fffffff290 */ /* 0x000fe4000fffe0ff */
[----:B---3--:R-:W-:Y:S02]  /*46f0*/  @P0 SHF.R.U32.HI R0, RZ, 0x10, R9 ;  /* 0x00000010ff000819 */ /* 0x008fe40000011609 */
[----:B------:R-:W-:Y:S02]  /*4700*/  @P0 MOV R6, R8 ;  /* 0x0000000800060202 */ /* 0x000fe40000000f00 */
[----:B------:R-:W-:Y:S01]  /*4710*/  @P0 R2UR UR4, R0 ;  /* 0x00000000000402ca */ /* 0x000fe200000e0000 */
[----:B------:R-:W-:Y:S01]  /*4720*/  VIADD R0, R12, 0x100 ;  /* 0x000001000c007836 */ /* 0x000fe20000000000 */
[----:B------:R-:W-:Y:S02]  /*4730*/  @P0 LOP3.LUT R8, R9, 0xffff, RZ, 0xc0, !PT ;  /* 0x0000ffff09080812 */ /* 0x000fe400078ec0ff */
[----:B------:R-:W-:Y:S02]  /*4740*/  @P0 R2UR UR6, R6 ;  /* 0x00000000060602ca */ /* 0x000fe400000e0000 */
[----:B------:R-:W-:Y:S02]  /*4750*/  PRMT R0, RZ, 0x654, R0 ;  /* 0x00000654ff007816 */ /* 0x000fe40000000000 */
[----:B------:R-:W-:Y:S02]  /*4760*/  @P0 R2UR UR5, R8 ;  /* 0x00000000080502ca */ /* 0x000fe400000e0000 */
[----:B------:R1:W-:Y:S03]  /*4770*/  SYNCS.ARRIVE.TRANS64.RED.A1T0 RZ, [R0+URZ], RZ ;  /* 0x000000ff00ff79a7 */ /* 0x0003e600081004ff */
[----:B------:R-:W-:Y:S04]  /*4780*/  @UP1 UMOV UR29, UR4 ;  /* 0x00000004001d1c82 */ /* 0x000fe80008000000 */
[----:B------:R-:W-:Y:S04]  /*4790*/  @UP1 UMOV UR14, UR6 ;  /* 0x00000006000e1c82 */ /* 0x000fe80008000000 */
[----:B------:R-:W-:Y:S01]  /*47a0*/  @UP1 UMOV UR13, UR5 ;  /* 0x00000005000d1c82 */ /* 0x000fe20008000000 */
[----:B------:R-:W-:Y:S05]  /*47b0*/  BRA.U !UP0, `(.L_x_83) ;  /* 0x0000000108a47547 */ /* 0x000fea000b800000 */
[----:B------:R-:W-:Y:S02]  /*47c0*/  UIMAD.WIDE.U32 UR18, UR13, UR51, URZ ;  /* 0x000000330d1272a5 */ /* 0x000fe4000f8e00ff */
[----:B------:R-:W-:Y:S02]  /*47d0*/  UIMAD.WIDE.U32 UR26, UR14, UR48, URZ ;  /* 0x000000300e1a72a5 */ /* 0x000fe4000f8e00ff */
[----:B------:R-:W-:Y:S02]  /*47e0*/  USEL UR4, UR30, UR38, !UP5 ;  /* 0x000000261e047287 */ /* 0x000fe4000e800000 */
[----:B------:R-:W-:Y:S02]  /*47f0*/  USEL UR7, UR31, UR39, !UP6 ;  /* 0x000000271f077287 */ /* 0x000fe4000f000000 */
[----:B--2---:R-:W-:Y:S02]  /*4800*/  UIMAD.WIDE.U32 UR8, UR4, UR22, URZ ;  /* 0x00000016040872a5 */ /* 0x004fe4000f8e00ff */
[----:B------:R-:W-:Y:S01]  /*4810*/  UIMAD.WIDE.U32 UR10, UR7, UR22, URZ ;  /* 0x00000016070a72a5 */ /* 0x000fe2000f8e00ff */
[----:B------:R-:W-:Y:S02]  /*4820*/  UMOV UR5, UR19 ;  /* 0x0000001300057c82 */ /* 0x000fe40008000000 */
[----:B------:R-:W-:Y:S03]  /*4830*/  USHF.R.U32.HI UR6, URZ, UR40, UR5 ;  /* 0x00000028ff067299 */ /* 0x000fe60008011605 */
[----:B------:R-:W-:Y:S01]  /*4840*/  UMOV UR5, UR27 ;  /* 0x0000001b00057c82 */ /* 0x000fe20008000000 */
[----:B------:R-:W-:Y:S02]  /*4850*/  USEL UR6, UR13, UR6, !UP5 ;  /* 0x000000060d067287 */ /* 0x000fe4000e800000 */
[----:B------:R-:W-:Y:S03]  /*4860*/  USHF.R.U32.HI UR12, URZ, UR49, UR5 ;  /* 0x00000031ff0c7299 */ /* 0x000fe60008011605 */
[----:B------:R-:W-:Y:S02]  /*4870*/  UMOV UR5, UR9 ;  /* 0x0000000900057c82 */ /* 0x000fe40008000000 */
[----:B------:R-:W-:Y:S03]  /*4880*/  @UP4 USHF.R.U32.HI UR4, URZ, UR23, UR5 ;  /* 0x00000017ff044299 */ /* 0x000fe60008011605 */
[----:B------:R-:W-:Y:S01]  /*4890*/  UMOV UR5, UR11 ;  /* 0x0000000b00057c82 */ /* 0x000fe20008000000 */
[----:B------:R-:W-:Y:S02]  /*48a0*/  UIMAD UR4, UR42, UR4, URZ ;  /* 0x000000042a0472a4 */ /* 0x000fe4000f8e02ff */
[----:B------:R-:W-:Y:S02]  /*48b0*/  @UP4 USHF.R.U32.HI UR7, URZ, UR23, UR5 ;  /* 0x00000017ff074299 */ /* 0x000fe40008011605 */
[----:B------:R-:W-:Y:S02]  /*48c0*/  UIMAD.WIDE.U32 UR10, UR6, UR22, URZ ;  /* 0x00000016060a72a5 */ /* 0x000fe4000f8e00ff */
[----:B------:R-:W-:Y:S02]  /*48d0*/  USEL UR5, UR14, UR12, !UP6 ;  /* 0x0000000c0e057287 */ /* 0x000fe4000f000000 */
[----:B------:R-:W-:Y:S02]  /*48e0*/  UIMAD UR8, UR42, UR7, URZ ;  /* 0x000000072a0872a4 */ /* 0x000fe4000f8e02ff */
[----:B------:R-:W-:Y:S03]  /*48f0*/  UISETP.GE.AND UP0, UPT, UR6, UR4, UPT ;  /* 0x000000040600728c */ /* 0x000fe6000bf06270 */
[----:B------:R-:W-:Y:S01]  /*4900*/  UMOV UR4, UR11 ;  /* 0x0000000b00047c82 */ /* 0x000fe20008000000 */
[----:B------:R-:W-:Y:S02]  /*4910*/  UISETP.GE.OR UP0, UPT, UR5, UR8, UP0 ;  /* 0x000000080500728c */ /* 0x000fe40008706670 */
[----:B------:R-:W-:Y:S02]  /*4920*/  USHF.R.U32.HI UR4, URZ, UR23, UR4 ;  /* 0x00000017ff047299 */ /* 0x000fe40008011604 */
[----:B------:R-:W-:Y:S02]  /*4930*/  UIMAD.WIDE.U32 UR8, UR5, UR22, URZ ;  /* 0x00000016050872a5 */ /* 0x000fe4000f8e00ff */
[----:B------:R-:W-:Y:S04]  /*4940*/  USEL UR10, UR6, UR4, !UP4 ;  /* 0x00000004060a7287 */ /* 0x000fe8000e000000 */
[----:B------:R-:W-:Y:S01]  /*4950*/  UIADD3 UR11, UPT, UPT, -UR10, URZ, URZ ;  /* 0x000000ff0a0b7290 */ /* 0x000fe2000fffe1ff */
[----:B------:R-:W-:Y:S02]  /*4960*/  @!UP0 UMOV UR4, UR9 ;  /* 0x0000000900048c82 */ /* 0x000fe40008000000 */
[----:B------:R-:W-:Y:S02]  /*4970*/  @!UP0 USHF.R.U32.HI UR4, URZ, UR23, UR4 ;  /* 0x00000017ff048299 */ /* 0x000fe40008011604 */
[----:B------:R-:W-:Y:S02]  /*4980*/  UIMAD UR8, UR42, UR11, UR6 ;  /* 0x0000000b2a0872a4 */ /* 0x000fe4000f8e0206 */
[----:B------:R-:W-:Y:S04]  /*4990*/  @!UP0 USEL UR4, UR5, UR4, !UP4 ;  /* 0x0000000405048287 */ /* 0x000fe8000e000000 */
[----:B------:R-:W-:Y:S02]  /*49a0*/  @!UP0 UIMAD UR8, UR7, UR8, UR4 ;  /* 0x00000008070882a4 */ /* 0x000fe4000f8e0204 */
[----:B------:R-:W-:Y:S02]  /*49b0*/  @!UP0 UIADD3 UR9, UPT, UPT, UR10, -UR4, URZ ;  /* 0x800000040a098290 */ /* 0x000fe4000fffe0ff */
[----:B------:R-:W-:Y:S02]  /*49c0*/  UIADD3 UR4, UPT, UPT, -UR5, URZ, URZ ;  /* 0x000000ff05047290 */ /* 0x000fe4000fffe1ff */
[----:B------:R-:W-:Y:S02]  /*49d0*/  UIADD3 UR7, UPT, UPT, -UR6, URZ, URZ ;  /* 0x000000ff06077290 */ /* 0x000fe4000fffe1ff */
[----:B------:R-:W-:Y:S02]  /*49e0*/  @!UP0 UIMAD UR6, UR9, UR42, UR5 ;  /* 0x0000002a090682a4 */ /* 0x000fe4000f8e0205 */
[----:B------:R-:W-:Y:S02]  /*49f0*/  UIMAD UR14, UR15, UR4, UR14 ;  /* 0x000000040f0e72a4 */ /* 0x000fe4000f8e020e */
[----:B------:R-:W-:Y:S01]  /*4a00*/  UIMAD UR13, UR50, UR7, UR13 ;  /* 0x00000007320d72a4 */ /* 0x000fe2000f8e020d */
[----:B------:R-:W-:Y:S02]  /*4a10*/  @!UP0 UMOV UR5, UR8 ;  /* 0x0000000800058c82 */ /* 0x000fe40008000000 */
[----:B------:R-:W-:Y:S02]  /*4a20*/  UIMAD UR14, UR5, UR15, UR14 ;  /* 0x0000000f050e72a4 */ /* 0x000fe4000f8e020e */
[----:B------:R-:W-:Y:S11]  /*4a30*/  UIMAD UR13, UR6, UR50, UR13 ;  /* 0x00000032060d72a4 */ /* 0x000ff6000f8e020d */
[----:B------:R-:W-:Y:S01]  /*4a40*/  @!UPT UIADD3 URZ, UPT, UPT, URZ, URZ, URZ ;  /* 0x000000fffffff290 */ /* 0x000fe2000fffe0ff */
.L_x_83:
[----:B------:R-:W3:Y:S01]  /*4a50*/  @!UP2 LDCU.128 UR8, c[0x0][0xb10] ;  /* 0x00016200ff08a7ac */ /* 0x000ee20008000c00 */
[C---:B------:R-:W-:Y:S02]  /*4a60*/  ISETP.NE.U32.AND P1, PT, R4.reuse, RZ, PT ;  /* 0x000000ff0400720c */ /* 0x040fe40003f25070 */
[----:B------:R-:W-:Y:S02]  /*4a70*/  ISETP.NE.U32.AND P0, PT, R4, RZ, PT ;  /* 0x000000ff0400720c */ /* 0x000fe40003f05070 */
[C---:B------:R-:W-:Y:S02]  /*4a80*/  ISETP.NE.AND.EX P1, PT, R5.reuse, RZ, PT, P1 ;  /* 0x000000ff0500720c */ /* 0x040fe40003f25310 */
[----:B------:R-:W-:Y:S01]  /*4a90*/  ISETP.NE.AND.EX P0, PT, R5, RZ, PT, P0 ;  /* 0x000000ff0500720c */ /* 0x000fe20003f05300 */
[----:B------:R-:W4:Y:S01]  /*4aa0*/  @!UP2 LDCU UR5, c[0x0][0xb0c] ;  /* 0x00016180ff05a7ac */ /* 0x000f220008000800 */
[----:B------:R-:W-:Y:S01]  /*4ab0*/  SHF.L.U32 R9, R15, 0x1f, RZ ;  /* 0x0000001f0f097819 */ /* 0x000fe200000006ff */
[----:B------:R-:W-:Y:S02]  /*4ac0*/  USHF.L.U32 UR35, UR16, 0x6, URZ ;  /* 0x0000000610237899 */ /* 0x000fe400080006ff */
[----:B------:R-:W-:Y:S02]  /*4ad0*/  USHF.L.U32 UR34, UR20, 0x8, URZ ;  /* 0x0000000814227899 */ /* 0x000fe400080006ff */
[----:B---3--:R-:W-:Y:S07]  /*4ae0*/  UIMAD.WIDE.U32 UR6, UR14, UR8, URZ ;  /* 0x000000080e0672a5 */ /* 0x008fee000f8e00ff */
[----:B------:R-:W-:Y:S01]  /*4af0*/  @!UP2 UMOV UR4, UR7 ;  /* 0x000000070004ac82 */ /* 0x000fe20008000000 */
[----:B----4-:R-:W-:Y:S02]  /*4b00*/  @!UP2 UISETP.NE.AND UP0, UPT, UR5, 0x1, UPT ;  /* 0x000000010500a88c */ /* 0x010fe4000bf05270 */
[----:B------:R-:W-:Y:S02]  /*4b10*/  @!UP2 USHF.R.U32.HI UR4, URZ, UR9, UR4 ;  /* 0x00000009ff04a299 */ /* 0x000fe40008011604 */
[----:B------:R-:W-:Y:S02]  /*4b20*/  UIMAD.WIDE.U32 UR6, UR13, UR11, URZ ;  /* 0x0000000b0d0672a5 */ /* 0x000fe4000f8e00ff */
[----:B------:R-:W-:Y:S02]  /*4b30*/  @!UP2 USEL UR8, UR14, UR4, !UP0 ;  /* 0x000000040e08a287 */ /* 0x000fe4000c000000 */
[----:B------:R-:W-:Y:S03]  /*4b40*/  @!UP2 UISETP.NE.AND UP0, UPT, UR10, 0x1, UPT ;  /* 0x000000010a00a88c */ /* 0x000fe6000bf05270 */
[----:B------:R-:W-:Y:S02]  /*4b50*/  @!UP2 UMOV UR6, UR7 ;  /* 0x000000070006ac82 */ /* 0x000fe40008000000 */
[----:B------:R-:W3:Y:S02]  /*4b60*/  @!UP2 LDCU UR4, c[0x0][0xb20] ;  /* 0x00016400ff04a7ac */ /* 0x000ee40008000800 */
[----:B---3--:R-:W-:Y:S04]  /*4b70*/  @!UP2 USHF.R.U32.HI UR6, URZ, UR4, UR6 ;  /* 0x00000004ff06a299 */ /* 0x008fe80008011606 */
[----:B------:R-:W-:Y:S04]  /*4b80*/  @!UP2 USEL UR6, UR13, UR6, !UP0 ;  /* 0x000000060d06a287 */ /* 0x000fe8000c000000 */
[----:B------:R-:W-:Y:S02]  /*4b90*/  @!UP2 UIADD3 UR4, UPT, UPT, -UR8, UR6, URZ ;  /* 0x000000060804a290 */ /* 0x000fe4000fffe1ff */
[----:B------:R-:W-:Y:S02]  /*4ba0*/  @!UP2 UIADD3 UR6, UPT, UPT, UR8, -UR6, URZ ;  /* 0x800000060806a290 */ /* 0x000fe4000fffe0ff */
[----:B------:R-:W-:Y:S02]  /*4bb0*/  @!UP2 UIMAD UR14, UR4, UR5, UR14 ;  /* 0x00000005040ea2a4 */ /* 0x000fe4000f8e020e */
[----:B------:R-:W-:Y:S01]  /*4bc0*/  @!UP2 UIMAD UR13, UR6, UR10, UR13 ;  /* 0x0000000a060da2a4 */ /* 0x000fe2000f8e020d */
[----:B------:R-:W-:Y:S11]  /*4bd0*/  BRA.U UP3, `(.L_x_84) ;  /* 0x0000000103107547 */ /* 0x000ff6000b800000 */
[----:B------:R-:W-:Y:S04]  /*4be0*/  MOV R6, UR46 ;  /* 0x0000002e00067c02 */ /* 0x000fe80008000f00 */
[----:B------:R-:W-:Y:S04]  /*4bf0*/  SHF.L.U32 R6, R6, 0x1f, RZ ;  /* 0x0000001f06067819 */ /* 0x000fe800000006ff */
[----:B------:R-:W3:Y:S02]  /*4c00*/  SYNCS.PHASECHK.TRANS64.TRYWAIT P2, [UR21+0xe8], R6 ;  /* 0x0000e806ff0075a7 */ /* 0x000ee40008041115 */
[----:B---3--:R-:W-:Y:S05]  /*4c10*/  @!P2 BRA `(.L_x_85) ;  /* 0x000000580054a947 */ /* 0x008fea0003800000 */
.L_x_84:
[----:B------:R-:W-:Y:S05]  /*4c20*/  @!P1 BRA `(.L_x_86) ;  /* 0x0000000000309947 */ /* 0x000fea0003800000 */
[----:B------:R-:W-:Y:S01]  /*4c30*/  ISETP.NE.U32.AND P1, PT, R2, RZ, PT ;  /* 0x000000ff0200720c */ /* 0x000fe20003f25070 */
[----:B------:R-:W3:Y:S01]  /*4c40*/  LDCU.64 UR4, c[0x0][0x358] ;  /* 0x00006b00ff0477ac */ /* 0x000ee20008000a00 */
[----:B------:R-:W-:Y:S02]  /*4c50*/  IMAD.MOV.U32 R78, RZ, RZ, 0x1 ;  /* 0x00000001ff4e7424 */ /* 0x000fe400078e00ff */
[----:B------:R-:W-:Y:S11]  /*4c60*/  ISETP.NE.AND.EX P1, PT, R3, RZ, PT, P1 ;  /* 0x000000ff0300720c */ /* 0x000ff60003f25310 */
[----:B------:R-:W-:Y:S02]  /*4c70*/  @!UPT UIADD3 URZ, UPT, UPT, URZ, URZ, URZ ;  /* 0x000000fffffff290 */ /* 0x000fe4000fffe0ff */
[----:B------:R-:W4:Y:S01]  /*4c80*/  @P1 LDC.64 R10, c[0x0][0x888] ;  /* 0x00022200ff0a1b82 */ /* 0x000f220000000a00 */
[----:B-1----:R-:W-:Y:S04]  /*4c90*/  @P1 IMAD R0, R4, UR36, RZ ;  /* 0x0000002404001c24 */ /* 0x002fe8000f8e02ff */
[----:B----4-:R-:W-:Y:S04]  /*4ca0*/  @P1 IMAD.WIDE R10, R0, 0x4, R10 ;  /* 0x00000004000a1825 */ /* 0x010fe800078e020a */
[----:B------:R-:W-:Y:S01]  /*4cb0*/  HFMA2 R0, -RZ, RZ, 0, 5.9604644775390625e-08 ;  /* 0x00000001ff007431 */ /* 0x000fe200000001ff */
[----:B---3-5:R3:W5:Y:S04]  /*4cc0*/  @P1 LDG.E R40, desc[UR4][R10.64] ;  /* 0x000000040a281981 */ /* 0x028768000c1e1900 */
[----:B------:R-:W-:Y:S01]  /*4cd0*/  @!P1 PRMT R78, R0, 0x7610, R78 ;  /* 0x00007610004e9816 */ /* 0x000fe2000000004e */
[----:B---3--:R-:W4:Y:S06]  /*4ce0*/  @!P1 LDC R40, c[0x0][0x880] ;  /* 0x00022000ff289b82 */ /* 0x008f2c0000000800 */
.L_x_86:
[----:B----45:R-:W-:Y:S01]  /*4cf0*/  @!P0 ISETP.EQ.AND P1, PT, R40, RZ, PT ;  /* 0x000000ff2800820c */ /* 0x030fe20003f22270 */
[----:B------:R-:W-:Y:S01]  /*4d00*/  @!UPT UIADD3 URZ, UPT, UPT, URZ, URZ, URZ ;  /* 0x000000fffffff290 */ /* 0x000fe2000fffe0ff */
[----:B------:R-:W-:Y:S11]  /*4d10*/  @!P0 BRA `(.L_x_87) ;  /* 0x0000000000188947 */ /* 0x000ff60003800000 */
[----:B------:R-:W-:Y:S02]  /*4d20*/  LOP3.LUT P0, RZ, R78, 0xff, RZ, 0xc0, !PT ;  /* 0x000000ff4eff7812 */ /* 0x000fe4000780c0ff */
[----:B------:R-:W-:Y:S04]  /*4d30*/  ISETP.NE.U32.AND P1, PT, R2, RZ, PT ;  /* 0x000000ff0200720c */ /* 0x000fe80003f25070 */
[----:B------:R-:W-:Y:S04]  /*4d40*/  ISETP.NE.AND.EX P1, PT, R3, RZ, PT, P1 ;  /* 0x000000ff0300720c */ /* 0x000fe80003f25310 */
[----:B------:R-:W-:Y:S03]  /*4d50*/  PLOP3.LUT P1, PT, P1, PT, PT, 0x8, 0x80 ;  /* 0x000000000080781c */ /* 0x000fe60000f2e170 */
[----:B------:R-:W-:Y:S11]  /*4d60*/  @P0 ISETP.EQ.AND P1, PT, R40, RZ, PT ;  /* 0x000000ff2800020c */ /* 0x000ff60003f22270 */
[----:B------:R-:W-:Y:S02]  /*4d70*/  @!UPT UIADD3 URZ, UPT, UPT, URZ, URZ, URZ ;  /* 0x000000fffffff290 */ /* 0x000fe4000fffe0ff */
.L_x_87:
[----:B------:R-:W3:Y:S01]  /*4d80*/  SYNCS.PHASECHK.TRANS64.TRYWAIT P2, [UR21+0xc0], R9 ;  /* 0x0000c009ff0075a7 */ /* 0x000ee20008041115 */
[----:B------:R-:W-:Y:S04]  /*4d90*/  ELECT P0, URZ, PT ;  /* 0x0000000000ff782f */ /* 0x000fe80003800000 */
[----:B------:R-:W-:Y:S11]  /*4da0*/  PLOP3.LUT P1, PT, P1, P0, PT, 0xf2, 0x2f ;  /* 0x00000000002f781c */ /* 0x000ff60000f21e72 */
[----:B------:R-:W-:Y:S02]  /*4db0*/  @!UPT UIADD3 URZ, UPT, UPT, URZ, URZ, URZ ;  /* 0x000000fffffff290 */ /* 0x000fe4000fffe0ff */
[----:B------:R-:W-:Y:S05]  /*4dc0*/  @!P1 IADD3 R8, P0, PT, R16, 0x580, RZ ;  /* 0x0000058010089810 */ /* 0x000fea0007f1e0ff */
[----:B-1----:R-:W-:Y:S01]  /*4dd0*/  @!P1 IMAD.X R6, RZ, RZ, R17, P0 ;  /* 0x000000ffff069224 */ /* 0x002fe200000e0611 */
[----:B---3--:R-:W-:Y:S07]  /*4de0*/  @!P2 BRA `(.L_x_88) ;  /* 0x0000005400f8a947 */ /* 0x008fee0003800000 */
.L_x_181:
[----:B------:R-:W-:Y:S01]  /*4df0*/  @!P1 R2UR UR5, R8 ;  /* 0x00000000080592ca */ /* 0x000fe200000e0000 */
[----:B------:R-:W-:Y:S01]  /*4e00*/  VOTEU.ALL UP0, P1 ;  /* 0x0000000000ff7886 */ /* 0x000fe20000800000 */
[----:B------:R-:W-:Y:S01]  /*4e10*/  @!P1 R2UR UR4, R6 ;  /* 0x00000000060492ca */ /* 0x000fe200000e0000 */
[----:B-1----:R-:W-:Y:S01]  /*4e20*/  @!P1 IMAD.MOV.U32 R0, RZ, RZ, 0x1000 ;  /* 0x00001000ff009424 */ /* 0x002fe200078e00ff */
[----:B------:R-:W-:Y:S01]  /*4e30*/  UMOV UR8, 0x0 ;  /* 0x0000000000087882 */ /* 0x000fe20000000000 */
[----:B------:R-:W-:Y:S01]  /*4e40*/  UMOV UR9, 0x10000000 ;  /* 0x1000000000097882 */ /* 0x000fe20000000000 */
[----:B------:R-:W-:Y:S01]  /*4e50*/  @!UP0 UIADD3 UR32, UPT, UPT, UR21, 0x200, URZ ;  /* 0x0000020015208890 */ /* 0x000fe2000fffe0ff */
[----:B------:R-:W-:Y:S01]  /*4e60*/  @!P1 IADD3 R8, P0, PT, R16, 0x580, RZ ;  /* 0x0000058010089810 */ /* 0x000fe20007f1e0ff */
[----:B------:R-:W-:Y:S01]  /*4e70*/  VOTEU.ALL UP0, P1 ;  /* 0x0000000000ff7886 */ /* 0x000fe20000800000 */
[----:B------:R-:W-:Y:S03]  /*4e80*/  UPRMT UR6, UR45, 0x654, UR33 ;  /* 0x000006542d067896 */ /* 0x000fe60008000021 */
[----:B------:R-:W-:Y:S02]  /*4e90*/  @!P1 IMAD.X R6, RZ, RZ, R17, P0 ;  /* 0x000000ffff069224 */ /* 0x000fe400000e0611 */
[----:B------:R-:W-:Y:S02]  /*4ea0*/  IMAD.U32 R10, RZ, RZ, UR5 ;  /* 0x00000005ff0a7e24 */ /* 0x000fe4000f8e00ff */
[----:B------:R-:W-:Y:S03]  /*4eb0*/  IMAD.U32 R11, RZ, RZ, UR4 ;  /* 0x00000004ff0b7e24 */ /* 0x000fe6000f8e00ff */
[----:B------:R-:W-:Y:S02]  /*4ec0*/  @!P1 R2UR UR4, R10 ;  /* 0x000000000a0492ca */ /* 0x000fe400000e0000 */
[----:B------:R-:W-:Y:S11]  /*4ed0*/  @!P1 R2UR UR5, R11 ;  /* 0x000000000b0592ca */ /* 0x000ff600000e0000 */
[----:B------:R-:W-:Y:S02]  /*4ee0*/  @!UPT UIADD3 URZ, UPT, UPT, URZ, URZ, URZ ;  /* 0x000000fffffff290 */ /* 0x000fe4000fffe0ff */
[----:B------:R1:W-:Y:S01]  /*4ef0*/  @!UP0 UTMALDG.3D [UR32], [UR4], desc[UR8] ;  /* 0x00000820040085b4 */ /* 0x0003e20008011000 */
[----:B------:R1:W-:Y:S01]  /*4f00*/  @!P1 SYNCS.ARRIVE.TRANS64.RED.A0TR RZ, [UR21+0xa0], R0 ;  /* 0x0000a000ffff99a7 */ /* 0x0003e20008300415 */
[----:B------:R-:W-:Y:S01]  /*4f10*/  SYNCS.ARRIVE.TRANS64.RED.A1T0 RZ, [UR6], RZ ;  /* 0x000000ffffff79a7 */ /* 0x000fe20008100406 */
[----:B------:R-:W3:Y:S02]  /*4f20*/  SYNCS.PHASECHK.TRANS64.TRYWAIT P2, [UR21+0xc8], R9 ;  /* 0x0000c809ff0075a7 */ /* 0x000ee40008041115 */
[----:B-1-3--:R-:W-:Y:S05]  /*4f30*/  @!P2 BRA `(.L_x_89) ;  /* 0x0000005400bca947 */ /* 0x00afea0003800000 */
.L_x_183:
        /* <DEDUP_REMOVED lines=8> */
[----:B------:R-:W-:Y:S01]  /*4fc0*/  @!UP0 UIADD3 UR24, UPT, UPT, UR21, 0x1200, URZ ;  /* 0x0000120015188890 */ /* 0x000fe2000fffe0ff */
[----:B------:R-:W-:Y:S01]  /*4fd0*/  VOTEU.ALL UP0, P1 ;  /* 0x0000000000ff7886 */ /* 0x000fe20000800000 */
[----:B------:R-:W-:Y:S01]  /*4fe0*/  UMOV UR27, UR35 ;  /* 0x00000023001b7c82 */ /* 0x000fe20008000000 */
[----:B------:R-:W-:Y:S02]  /*4ff0*/  UMOV UR28, UR36 ;  /* 0x00000024001c7c82 */ /* 0x000fe40008000000 */
[----:B------:R-:W-:Y:S01]  /*5000*/  IMAD.U32 R10, RZ, RZ, UR5 ;  /* 0x00000005ff0a7e24 */ /* 0x000fe2000f8e00ff */
[----:B------:R-:W-:Y:S01]  /*5010*/  UPRMT UR6, UR45, 0x654, UR25 ;  /* 0x000006542d067896 */ /* 0x000fe20008000019 */
[----:B------:R-:W-:Y:S02]  /*5020*/  IMAD.U32 R11, RZ, RZ, UR4 ;  /* 0x00000004ff0b7e24 */ /* 0x000fe4000f8e00ff */
[----:B------:R-:W-:Y:S01]  /*5030*/  @!P1 IMAD.X R6, RZ, RZ, R17, P0 ;  /* 0x000000ffff069224 */ /* 0x000fe200000e0611 */
        /* <DEDUP_REMOVED lines=8> */
.L_x_185:
[----:B------:R-:W-:Y:S01]  /*50c0*/  @!P1 R2UR UR5, R8 ;  /* 0x00000000080592ca */ /* 0x000fe200000e0000 */
[----:B------:R-:W-:Y:S01]  /*50d0*/  VOTEU.ALL UP0, P1 ;  /* 0x0000000000ff7886 */ /* 0x000fe20000800000 */
[----:B------:R-:W-:Y:S01]  /*50e0*/  @!P1 R2UR UR4, R6 ;  /* 0x00000000060492ca */ /* 0x000fe200000e0000 */
[----:B-1----:R-:W-:Y:S01]  /*50f0*/  @!P1 IMAD.MOV.U32 R0, RZ, RZ, 0x1000 ;  /* 0x00001000ff009424 */ /* 0x002fe200078e00ff */
[----:B------:R-:W-:Y:S01]  /*5100*/  UMOV UR8, 0x0 ;  /* 0x0000000000087882 */ /* 0x000fe20000000000 */
[----:B------:R-:W-:Y:S01]  /*5110*/  UMOV UR9, 0x10000000 ;  /* 0x1000000000097882 */ /* 0x000fe20000000000 */
[----:B------:R-:W-:Y:S01]  /*5120*/  @!UP0 UIADD3 UR18, UPT, UPT, UR34, 0x80, URZ ;  /* 0x0000008022128890 */ /* 0x000fe2000fffe0ff */
[----:B------:R-:W-:Y:S01]  /*5130*/  VIADD R14, R14, 0x1 ;  /* 0x000000010e0e7836 */ /* 0x000fe20000000000 */
[----:B------:R-:W-:Y:S01]  /*5140*/  @!UP0 UIADD3 UR16, UPT, UPT, UR21, 0x2200, URZ ;  /* 0x0000220015108890 */ /* 0x000fe2000fffe0ff */
[----:B------:R-:W-:Y:S01]  /*5150*/  VOTEU.ALL UP0, P1 ;  /* 0x0000000000ff7886 */ /* 0x000fe20000800000 */
[----:B------:R-:W-:Y:S01]  /*5160*/  UMOV UR19, UR35 ;  /* 0x0000002300137c82 */ /* 0x000fe20008000000 */
[----:B------:R-:W-:Y:S02]  /*5170*/  UMOV UR20, UR36 ;  /* 0x0000002400147c82 */ /* 0x000fe40008000000 */
[----:B------:R-:W-:Y:S01]  /*5180*/  IMAD.U32 R10, RZ, RZ, UR5 ;  /* 0x00000005ff0a7e24 */ /* 0x000fe2000f8e00ff */
[----:B------:R-:W-:Y:S01]  /*5190*/  UPRMT UR6, UR45, 0x654, UR17 ;  /* 0x000006542d067896 */ /* 0x000fe20008000011 */
        /* <DEDUP_REMOVED lines=9> */
.L_x_187:
[----:B------:R-:W-:Y:S01]  /*5230*/  @!P1 IADD3 R6, P0, PT, R16, 0x580, RZ ;  /* 0x0000058010069810 */ /* 0x000fe20007f1e0ff */
[----:B------:R-:W-:Y:S01]  /*5240*/  VOTEU.ALL UP0, P1 ;  /* 0x0000000000ff7886 */ /* 0x000fe20000800000 */
[----:B------:R-:W-:Y:S01]  /*5250*/  UMOV UR6, 0x0 ;  /* 0x0000000000067882 */ /* 0x000fe20000000000 */
[----:B------:R-:W-:Y:S01]  /*5260*/  UMOV UR7, 0x10000000 ;  /* 0x1000000000077882 */ /* 0x000fe20000000000 */
[----:B------:R-:W-:Y:S01]  /*5270*/  @!P1 R2UR UR5, R6 ;  /* 0x00000000060592ca */ /* 0x000fe200000e0000 */
[----:B-1----:R-:W-:Y:S01]  /*5280*/  @!P1 IMAD.X R0, RZ, RZ, R17, P0 ;  /* 0x000000ffff009224 */ /* 0x002fe200000e0611 */
[----:B------:R-:W-:Y:S01]  /*5290*/  @!UP0 UIADD3 UR10, UPT, UPT, UR34, 0xc0, URZ ;  /* 0x000000c0220a8890 */ /* 0x000fe2000fffe0ff */
[----:B------:R-:W-:Y:S01]  /*52a0*/  R2UR UR16, R80 ;  /* 0x00000000501072ca */ /* 0x000fe200000e0000 */
[----:B------:R-:W-:Y:S01]  /*52b0*/  @!UP0 UIADD3 UR8, UPT, UPT, UR21, 0x3200, URZ ;  /* 0x0000320015088890 */ /* 0x000fe2000fffe0ff */
[----:B------:R-:W-:Y:S01]  /*52c0*/  ISETP.NE.AND P0, PT, R14, 0x2, PT ;  /* 0x000000020e00780c */ /* 0x000fe20003f05270 */
[----:B------:R-:W-:Y:S01]  /*52d0*/  @!UP0 UIADD3 UR9, UPT, UPT, UR21, 0xb8, URZ ;  /* 0x000000b815098890 */ /* 0x000fe2000fffe0ff */
[----:B------:R-:W-:Y:S01]  /*52e0*/  @!P1 R2UR UR4, R0 ;  /* 0x00000000000492ca */ /* 0x000fe200000e0000 */
[----:B------:R-:W-:Y:S01]  /*52f0*/  VOTEU.ALL UP0, P1 ;  /* 0x0000000000ff7886 */ /* 0x000fe20000800000 */
[----:B------:R-:W-:Y:S01]  /*5300*/  UMOV UR11, UR35 ;  /* 0x00000023000b7c82 */ /* 0x000fe20008000000 */
[----:B------:R-:W-:Y:S01]  /*5310*/  UMOV UR12, UR36 ;  /* 0x00000024000c7c82 */ /* 0x000fe20008000000 */
[----:B------:R-:W-:Y:S01]  /*5320*/  SEL R0, RZ, 0x1, P0 ;  /* 0x00000001ff007807 */ /* 0x000fe20000000000 */
[----:B------:R-:W-:Y:S01]  /*5330*/  UIADD3 UR20, UPT, UPT, UR13, UR61, URZ ;  /* 0x0000003d0d147290 */ /* 0x000fe2000fffe0ff */
[----:B------:R-:W-:Y:S01]  /*5340*/  IMAD.U32 R8, RZ, RZ, UR5 ;  /* 0x00000005ff087e24 */ /* 0x000fe2000f8e00ff */
[----:B------:R-:W-:Y:S01]  /*5350*/  LOP3.LUT R15, R15, 0x1, RZ, 0x3c, !PT ;  /* 0x000000010f0f7812 */ /* 0x000fe200078e3cff */
[----:B------:R-:W-:Y:S01]  /*5360*/  UPLOP3.LUT UP3, UPT, UPT, UPT, UPT, 0x80, 0x8 ;  /* 0x000000000008789c */ /* 0x000fe20003f6f070 */
[----:B------:R-:W-:Y:S01]  /*5370*/  LOP3.LUT R13, R13, R0, RZ, 0x3c, !PT ;  /* 0x000000000d0d7212 */ /* 0x000fe200078e3cff */
[----:B------:R-:W-:Y:S01]  /*5380*/  UIADD3 UR16, UPT, UPT, UR14, UR16, URZ ;  /* 0x000000100e107290 */ /* 0x000fe2000fffe0ff */
[----:B------:R-:W-:Y:S01]  /*5390*/  SEL R14, R14, RZ, P0 ;  /* 0x000000ff0e0e7207 */ /* 0x000fe20000000000 */
[----:B------:R-:W-:Y:S01]  /*53a0*/  UMOV UR36, UR29 ;  /* 0x0000001d00247c82 */ /* 0x000fe20008000000 */
[----:B------:R-:W-:Y:S01]  /*53b0*/  IMAD.U32 R9, RZ, RZ, UR4 ;  /* 0x00000004ff097e24 */ /* 0x000fe2000f8e00ff */
[----:B------:R-:W-:Y:S04]  /*53c0*/  @!P1 R2UR UR4, R8 ;  /* 0x00000000080492ca */ /* 0x000fe800000e0000 */
[----:B------:R-:W-:Y:S11]  /*53d0*/  @!P1 R2UR UR5, R9 ;  /* 0x00000000090592ca */ /* 0x000ff600000e0000 */
[----:B------:R-:W-:Y:S02]  /*53e0*/  @!UPT UIADD3 URZ, UPT, UPT, URZ, URZ, URZ ;  /* 0x000000fffffff290 */ /* 0x000fe4000fffe0ff */
[----:B------:R3:W-:Y:S01]  /*53f0*/  @!UP0 UTMALDG.3D [UR8], [UR4], desc[UR6] ;  /* 0x00000608040085b4 */ /* 0x0007e20008011000 */
[----:B------:R3:W-:Y:S01]  /*5400*/  @!P1 SYNCS.ARRIVE.TRANS64.RED.A0TR RZ, [UR21+0xb8], R7 ;  /* 0x0000b807ffff99a7 */ /* 0x0007e20008300415 */
[----:B------:R-:W-:Y:S01]  /*5410*/  SYNCS.ARRIVE.TRANS64.RED.A1T0 RZ, [UR37], RZ ;  /* 0x000000ffffff79a7 */ /* 0x000fe20008100425 */
[----:B------:R-:W-:Y:S05]  /*5420*/  BRA.U UP1, `(.L_x_92) ;  /* 0xfffffff101687547 */ /* 0x000fea000b83ffff */
[----:B------:R-:W-:-:S04]  /*5430*/  SHF.L.U32 R2, R15, 0x1f, RZ ;  /* 0x0000001f0f027819 */ /* 0x000fc800000006ff */
[----:B------:R-:W1:Y:S02]  /*5440*/  SYNCS.PHASECHK.TRANS64.TRYWAIT P0, [UR21+0xc0], R2 ;  /* 0x0000c002ff0075a7 */ /* 0x000e640008001115 */
[----:B-1----:R-:W-:Y:S05]  /*5450*/  @!P0 BRA `(.L_x_93) ;  /* 0x0000005000bc8947 */ /* 0x002fea0003800000 */
.L_x_189:
[----:B------:R-:W4:Y:S02]  /*5460*/  SYNCS.PHASECHK.TRANS64.TRYWAIT P0, [UR21+0xc8], R2 ;  /* 0x0000c802ff0075a7 */ /* 0x000f240008001115 */
[----:B----4-:R-:W-:Y:S05]  /*5470*/  @!P0 BRA `(.L_x_94) ;  /* 0x0000005000cc8947 */ /* 0x010fea0003800000 */
.L_x_191:
[----:B------:R-:W4:Y:S02]  /*5480*/  SYNCS.PHASECHK.TRANS64.TRYWAIT P0, [UR21+0xd0], R2 ;  /* 0x0000d002ff0075a7 */ /* 0x000f240008001115 */
[----:B----4-:R-:W-:Y:S05]  /*5490*/  @!P0 BRA `(.L_x_95) ;  /* 0x0000005000dc8947 */ /* 0x010fea0003800000 */
.L_x_193:
[----:B-1----:R-:W-:-:S07]  /*54a0*/  MOV R0, UR21 ;  /* 0x0000001500007c02 */ /* 0x002fce0008000f00 */
.L_x_96:
[----:B-1----:R-:W-:-:S04]  /*54b0*/  SHF.L.U32 R2, R15, 0x1f, RZ ;  /* 0x0000001f0f027819 */ /* 0x002fc800000006ff */
[----:B------:R1:W4:Y:S03]  /*54c0*/  SYNCS.PHASECHK.TRANS64.TRYWAIT P0, [R0+URZ+0xd8], R2 ;  /* 0x0000d802000075a7 */ /* 0x00032600080011ff */
[----:B----4-:R-:W-:Y:S05]  /*54d0*/  @!P0 NANOSLEEP.SYNCS 0x989680 ;  /* 0x009896800000895d */ /* 0x010fea0003900000 */
[----:B------:R-:W4:Y:S02]  /*54e0*/  @!P0 SYNCS.PHASECHK.TRANS64 P0, [R0+URZ+0xd8], R2 ;  /* 0x0000d802000085a7 */ /* 0x000f2400080010ff */
[----:B--234-:R-:W-:Y:S05]  /*54f0*/  @P0 EXIT ;  /* 0x000000000000094d */ /* 0x01cfea0003800000 */
[----:B------:R-:W-:Y:S05]  /*5500*/  BRA `(.L_x_96) ;  /* 0xfffffffc00e87947 */ /* 0x000fea000383ffff */
.L_x_81:
[----:B------:R-:W-:-:S06]  /*5510*/  UISETP.GE.AND UP0, UPT, UR17, 0x4, UPT ;  /* 0x000000041100788c */ /* 0x000fcc000bf06270 */
[----:B------:R-:W-:-:S13]  /*5520*/  PLOP3.LUT P0, PT, PT, PT, UP0, 0x80, 0x8 ;  /* 0x000000000008781c */ /* 0x000fda0003f0f008 */
[----:B-1----:R-:W-:Y:S05]  /*5530*/  @!P0 EXIT ;  /* 0x000000000000894d */ /* 0x002fea0003800000 */
[----:B------:R-:W-:Y:S01]  /*5540*/  BAR.SYNC.DEFER_BLOCKING 0x6, 0xa0 ;  /* 0x0182800000007b1d */ /* 0x000fe20000010000 */
[C---:B------:R-:W-:Y:S01]  /*5550*/  IMAD.SHL.U32 R5, R87.reuse, 0x40, RZ ;  /* 0x0000004057057824 */ /* 0x040fe200078e00ff */
[C---:B------:R-:W-:Y:S01]  /*5560*/  LOP3.LUT R89, R87.reuse, 0x60, RZ, 0xc0, !PT ;  /* 0x0000006057597812 */ /* 0x040fe200078ec0ff */
[C---:B------:R-:W-:Y:S02]  /*5570*/  IMAD.SHL.U32 R69, R87.reuse, 0x20, RZ ;  /* 0x0000002057457824 */ /* 0x040fe400078e00ff */
[----:B------:R-:W-:Y:S02]  /*5580*/  HFMA2 R36, -RZ, RZ, 0, 0 ;  /* 0x00000000ff247431 */ /* 0x000fe400000001ff */
[----:B------:R-:W-:Y:S01]  /*5590*/  IMAD.SHL.U32 R4, R87, 0x8, RZ ;  /* 0x0000000857047824 */ /* 0x000fe200078e00ff */
[----:B------:R-:W-:Y:S01]  /*55a0*/  UMOV UR44, 0x400 ;  /* 0x00000400002c7882 */ /* 0x000fe20000000000 */
[----:B------:R-:W1:Y:S01]  /*55b0*/  LDC.64 R74, c[0x0][0x888] ;  /* 0x00022200ff4a7b82 */ /* 0x000e620000000a00 */
[----:B------:R-:W-:Y:S01]  /*55c0*/  ULEA UR44, UR45, UR44, 0x18 ;  /* 0x0000002c2d2c7291 */ /* 0x000fe2000f8ec0ff */
[----:B------:R-:W-:Y:S01]  /*55d0*/  LOP3.LUT R6, R5, 0x180, RZ, 0xc0, !PT ;  /* 0x0000018005067812 */ /* 0x000fe200078ec0ff */
[----:B------:R-:W-:Y:S01]  /*55e0*/  IMAD.U32 R37, R87, 0x10000, RZ ;  /* 0x0001000057257824 */ /* 0x000fe200078e00ff */
[----:B------:R-:W-:Y:S01]  /*55f0*/  LOP3.LUT R69, R69, 0xc00, RZ, 0xc0, !PT ;  /* 0x00000c0045457812 */ /* 0x000fe200078ec0ff */
[----:B------:R-:W-:Y:S01]  /*5600*/  UIADD3 UR4, UPT, UPT, UR44, 0x4200, URZ ;  /* 0x000042002c047890 */ /* 0x000fe2000fffe0ff */
[----:B------:R-:W-:Y:S01]  /*5610*/  LOP3.LUT R4, R6, 0x30, R4, 0xf8, !PT ;  /* 0x0000003006047812 */ /* 0x000fe200078ef804 */
[----:B------:R-:W-:Y:S01]  /*5620*/  IMAD.SHL.U32 R6, R87, 0x2, RZ ;  /* 0x0000000257067824 */ /* 0x000fe200078e00ff */
[----:B------:R-:W2:Y:S01]  /*5630*/  LDC.64 R76, c[0x0][0x890] ;  /* 0x00022400ff4c7b82 */ /* 0x000ea20000000a00 */
[----:B------:R-:W-:Y:S01]  /*5640*/  LOP3.LUT R69, R69, 0x40, R5, 0xf8, !PT ;  /* 0x0000004045457812 */ /* 0x000fe200078ef805 */
[----:B------:R-:W-:Y:S01]  /*5650*/  IMAD.MOV.U32 R86, RZ, RZ, RZ ;  /* 0x000000ffff567224 */ /* 0x000fe200078e00ff */
[----:B------:R-:W-:Y:S01]  /*5660*/  LOP3.LUT R37, R37, 0x600000, RZ, 0xc0, !PT ;  /* 0x0060000025257812 */ /* 0x000fe200078ec0ff */
[----:B------:R-:W-:Y:S01]  /*5670*/  IMAD.MOV.U32 R81, RZ, RZ, RZ ;  /* 0x000000ffff517224 */ /* 0x000fe200078e00ff */
[----:B------:R-:W-:-:S02]  /*5680*/  LOP3.LUT R4, R4, 0x20, R6, 0x78, !PT ;  /* 0x0000002004047812 */ /* 0x000fc400078e7806 */
[----:B------:R-:W-:Y:S02]  /*5690*/  CS2R R84, SRZ ;  /* 0x0000000000547805 */ /* 0x000fe4000001ff00 */
[----:B------:R-:W-:Y:S01]  /*56a0*/  LOP3.LUT R69, R69, 0x200, R5, 0xf8, !PT ;  /* 0x0000020045457812 */ /* 0x000fe200078ef805 */
[----:B------:R-:W3:Y:S01]  /*56b0*/  LDC.64 R72, c[0x0][0x8b0] ;  /* 0x00022c00ff487b82 */ /* 0x000ee20000000a00 */
[----:B------:R-:W4:Y:S01]  /*56c0*/  LDS R0, [UR44+0x1a0] ;  /* 0x0001a02cff007984 */ /* 0x000f220008000800 */
[----:B------:R-:W-:Y:S01]  /*56d0*/  LOP3.LUT R87, R87, 0x2, RZ, 0xc0, !PT ;  /* 0x0000000257577812 */ /* 0x000fe200078ec0ff */
[----:B------:R-:W-:Y:S01]  /*56e0*/  IMAD.MOV.U32 R83, RZ, RZ, RZ ;  /* 0x000000ffff537224 */ /* 0x000fe200078e00ff */
[----:B------:R-:W-:Y:S01]  /*56f0*/  LOP3.LUT R69, R69, R4, RZ, 0xfc, !PT ;  /* 0x0000000445457212 */ /* 0x000fe200078efcff */
[----:B------:R-:W-:Y:S01]  /*5700*/  IMAD.U32 R88, RZ, RZ, UR4 ;  /* 0x00000004ff587e24 */ /* 0x000fe2000f8e00ff */
[----:B------:R-:W-:Y:S01]  /*5710*/  IADD3 R82, PT, PT, -R87, RZ, RZ ;  /* 0x000000ff57527210 */ /* 0x000fe20007ffe1ff */
[----:B------:R-:W1:Y:S01]  /*5720*/  LDCU UR58, c[0x0][0x370] ;  /* 0x00006e00ff3a77ac */ /* 0x000e620008000800 */
[----:B------:R-:W1:Y:S01]  /*5730*/  LDC.64 R70, c[0x0][0x8a8] ;  /* 0x00022a00ff467b82 */ /* 0x000e620000000a00 */
[----:B------:R-:W1:Y:S01]  /*5740*/  LDCU.64 UR62, c[0x0][0x348] ;  /* 0x00006900ff3e77ac */ /* 0x000e620008000a00 */
[----:B------:R-:W1:Y:S01]  /*5750*/  LDCU UR43, c[0x0][0xb0c] ;  /* 0x00016180ff2b77ac */ /* 0x000e620008000800 */
[----:B------:R-:W1:Y:S01]  /*5760*/  LDCU UR39, c[0x0][0xb30] ;  /* 0x00016600ff2777ac */ /* 0x000e620008000800 */
[----:B------:R-:W1:Y:S01]  /*5770*/  LDCU.64 UR56, c[0x0][0x888] ;  /* 0x00011100ff3877ac */ /* 0x000e620008000a00 */
[----:B------:R-:W1:Y:S01]  /*5780*/  LDCU.64 UR40, c[0x0][0xb28] ;  /* 0x00016500ff2877ac */ /* 0x000e620008000a00 */
[----:B------:R-:W1:Y:S01]  /*5790*/  LDCU.128 UR52, c[0x0][0xb10] ;  /* 0x00016200ff3477ac */ /* 0x000e620008000c00 */
[----:B------:R-:W1:Y:S01]  /*57a0*/  LDCU UR47, c[0x0][0x374] ;  /* 0x00006e80ff2f77ac */ /* 0x000e620008000800 */
[----:B------:R-:W-:Y:S01]  /*57b0*/  UIADD3 UR60, UPT, UPT, UR44, 0x200, URZ ;  /* 0x000002002c3c7890 */ /* 0x000fe2000fffe0ff */
[----:B--2-4-:R-:W-:-:S11]  /*57c0*/  IMAD.IADD R37, R0, 0x1, R37 ;  /* 0x0000000100257824 */ /* 0x014fd600078e0225 */
.L_x_138:
[----:B------:R-:W-:Y:S02]  /*57d0*/  LEA R3, R81, UR44, 0x3 ;  /* 0x0000002c51037c11 */ /* 0x000fe4000f8e18ff */
[----:B------:R-:W-:Y:S02]  /*57e0*/  SHF.L.U32 R0, R85, 0x1f, RZ ;  /* 0x0000001f55007819 */ /* 0x000fe400000006ff */
[----:B-1----:R-:W-:Y:S02]  /*57f0*/  LEA R4, R81, UR44, 0x4 ;  /* 0x0000002c51047c11 */ /* 0x002fe4000f8e20ff */
[----:B------:R-:W2:Y:S02]  /*5800*/  SYNCS.PHASECHK.TRANS64.TRYWAIT P0, [R3+URZ+0xf0], R0 ;  /* 0x0000f000030075a7 */ /* 0x000ea400080011ff */
[----:B--2---:R-:W-:Y:S05]  /*5810*/  @!P0 BRA `(.L_x_97) ;  /* 0x0000005000148947 */ /* 0x004fea0003800000 */
.L_x_194:
        /* <DEDUP_REMOVED lines=11> */
[----:B------:R-:W-:Y:S01]  /*58d0*/  PLOP3.LUT P0, PT, PT, PT, UP1, 0x80, 0x8 ;  /* 0x000000000008781c */ /* 0x000fe20003f0f018 */
[----:B------:R-:W-:Y:S11]  /*58e0*/  UP2UR UR46, UPR, URZ, 0x2 ;  /* 0x00000002ff2e7883 */ /* 0x000ff60008000000 */
[----:B------:R-:W-:Y:S01]  /*58f0*/  @!UPT UIADD3 URZ, UPT, UPT, URZ, URZ, URZ ;  /* 0x000000fffffff290 */ /* 0x000fe2000fffe0ff */
[----:B--2---:R-:W-:Y:S02]  /*5900*/  @P0 SHF.R.U32.HI R0, RZ, 0x10, R5 ;  /* 0x00000010ff000819 */ /* 0x004fe40000011605 */
        /* <DEDUP_REMOVED lines=12> */
[----:B------:R-:W2:Y:S01]  /*59d0*/  LDCU UR12, c[0x0][0xb20] ;  /* 0x00016400ff0c77ac */ /* 0x000ea20008000800 */
[----:B------:R-:W-:Y:S02]  /*59e0*/  UIMAD.WIDE.U32 UR4, UR47, UR55, URZ ;  /* 0x000000372f0472a5 */ /* 0x000fe4000f8e00ff */
[----:B------:R-:W-:Y:S02]  /*59f0*/  UIMAD.WIDE.U32 UR6, UR58, UR52, URZ ;  /* 0x000000343a0672a5 */ /* 0x000fe4000f8e00ff */
[----:B------:R-:W-:Y:S02]  /*5a00*/  UISETP.NE.AND UP0, UPT, UR54, 0x1, UPT ;  /* 0x000000013600788c */ /* 0x000fe4000bf05270 */
[----:B------:R-:W-:Y:S02]  /*5a10*/  UIMAD.WIDE.U32 UR8, UR37, UR55, URZ ;  /* 0x00000037250872a5 */ /* 0x000fe4000f8e00ff */
[----:B------:R-:W-:Y:S02]  /*5a20*/  UIMAD.WIDE.U32 UR10, UR38, UR52, URZ ;  /* 0x00000034260a72a5 */ /* 0x000fe4000f8e00ff */
[----:B------:R-:W-:Y:S02]  /*5a30*/  UISETP.NE.AND UP1, UPT, UR43, 0x1, UPT ;  /* 0x000000012b00788c */ /* 0x000fe4000bf25270 */
[----:B------:R-:W-:Y:S01]  /*5a40*/  UISETP.NE.AND UP2, UPT, UR42, 0x1, UPT ;  /* 0x000000012a00788c */ /* 0x000fe2000bf45270 */
[----:B------:R-:W-:Y:S02]  /*5a50*/  UMOV UR4, UR5 ;  /* 0x0000000500047c82 */ /* 0x000fe40008000000 */
[----:B--2---:R-:W-:Y:S03]  /*5a60*/  USHF.R.U32.HI UR5, URZ, UR12, UR4 ;  /* 0x0000000cff057299 */ /* 0x004fe60008011604 */
[----:B------:R-:W-:Y:S02]  /*5a70*/  UMOV UR4, UR7 ;  /* 0x0000000700047c82 */ /* 0x000fe40008000000 */
[----:B------:R-:W-:Y:S02]  /*5a80*/  USHF.R.U32.HI UR7, URZ, UR53, UR4 ;  /* 0x00000035ff077299 */ /* 0x000fe40008011604 */
[----:B------:R-:W-:Y:S02]  /*5a90*/  USEL UR4, UR47, UR5, !UP0 ;  /* 0x000000052f047287 */ /* 0x000fe4000c000000 */
[----:B------:R-:W-:Y:S01]  /*5aa0*/  USEL UR7, UR58, UR7, !UP1 ;  /* 0x000000073a077287 */ /* 0x000fe2000c800000 */
[----:B------:R-:W-:Y:S01]  /*5ab0*/  UMOV UR5, UR9 ;  /* 0x0000000900057c82 */ /* 0x000fe20008000000 */
[----:B------:R-:W-:Y:S02]  /*5ac0*/  UIMAD.WIDE.U32 UR8, UR4, UR40, URZ ;  /* 0x00000028040872a5 */ /* 0x000fe4000f8e00ff */
[----:B------:R-:W-:Y:S03]  /*5ad0*/  USHF.R.U32.HI UR6, URZ, UR12, UR5 ;  /* 0x0000000cff067299 */ /* 0x000fe60008011605 */
[----:B------:R-:W-:Y:S01]  /*5ae0*/  UMOV UR5, UR11 ;  /* 0x0000000b00057c82 */ /* 0x000fe20008000000 */
[----:B------:R-:W-:Y:S02]  /*5af0*/  UIMAD.WIDE.U32 UR10, UR7, UR40, URZ ;  /* 0x00000028070a72a5 */ /* 0x000fe4000f8e00ff */
[----:B------:R-:W-:Y:S02]  /*5b00*/  USHF.R.U32.HI UR12, URZ, UR53, UR5 ;  /* 0x00000035ff0c7299 */ /* 0x000fe40008011605 */
[----:B------:R-:W-:Y:S01]  /*5b10*/  USEL UR6, UR37, UR6, !UP0 ;  /* 0x0000000625067287 */ /* 0x000fe2000c000000 */
[----:B------:R-:W-:Y:S02]  /*5b20*/  UMOV UR5, UR9 ;  /* 0x0000000900057c82 */ /* 0x000fe40008000000 */
[----:B------:R-:W-:Y:S01]  /*5b30*/  UMOV UR10, UR11 ;  /* 0x0000000b000a7c82 */ /* 0x000fe20008000000 */
[----:B------:R-:W-:Y:S02]  /*5b40*/  @UP2 USHF.R.U32.HI UR4, URZ, UR41, UR5 ;  /* 0x00000029ff042299 */ /* 0x000fe40008011605 */
[----:B------:R-:W-:Y:S02]  /*5b50*/  @UP2 USHF.R.U32.HI UR7, URZ, UR41, UR10 ;  /* 0x00000029ff072299 */ /* 0x000fe4000801160a */
[----:B------:R-:W-:Y:S02]  /*5b60*/  UIMAD UR4, UR42, UR4, URZ ;  /* 0x000000042a0472a4 */ /* 0x000fe4000f8e02ff */
        /* <DEDUP_REMOVED lines=8> */
[----:B------:R-:W-:Y:S02]  /*5bf0*/  USEL UR11, UR6, UR4, !UP2 ;  /* 0x00000004060b7287 */ /* 0x000fe4000d000000 */
[----:B------:R-:W-:Y:S02]  /*5c00*/  UIADD3 UR8, UPT, UPT, -UR5, URZ, URZ ;  /* 0x000000ff05087290 */ /* 0x000fe4000fffe1ff */
[----:B------:R-:W-:Y:S01]  /*5c10*/  UIADD3 UR10, UPT, UPT, -UR11, URZ, URZ ;  /* 0x000000ff0b0a7290 */ /* 0x000fe2000fffe1ff */
[----:B------:R-:W-:Y:S01]  /*5c20*/  @!UP0 UMOV UR4, UR9 ;  /* 0x0000000900048c82 */ /* 0x000fe20008000000 */
[----:B------:R-:W-:Y:S02]  /*5c30*/  UIADD3 UR9, UPT, UPT, -UR6, URZ, URZ ;  /* 0x000000ff06097290 */ /* 0x000fe4000fffe1ff */
[----:B------:R-:W-:Y:S02]  /*5c40*/  @!UP0 USHF.R.U32.HI UR4, URZ, UR41, UR4 ;  /* 0x00000029ff048299 */ /* 0x000fe40008011604 */
[----:B------:R-:W-:Y:S02]  /*5c50*/  UIMAD UR10, UR42, UR10, UR6 ;  /* 0x0000000a2a0a72a4 */ /* 0x000fe4000f8e0206 */
[----:B------:R-:W-:Y:S04]  /*5c60*/  @!UP0 USEL UR4, UR5, UR4, !UP2 ;  /* 0x0000000405048287 */ /* 0x000fe8000d000000 */
[----:B------:R-:W-:Y:S02]  /*5c70*/  @!UP0 UIMAD UR10, UR7, UR10, UR4 ;  /* 0x0000000a070a82a4 */ /* 0x000fe4000f8e0204 */
[----:B------:R-:W-:Y:S02]  /*5c80*/  @!UP0 UIADD3 UR11, UPT, UPT, UR11, -UR4, URZ ;  /* 0x800000040b0b8290 */ /* 0x000fe4000fffe0ff */
[----:B------:R-:W-:Y:S02]  /*5c90*/  UIMAD UR7, UR43, UR8, UR38 ;  /* 0x000000082b0772a4 */ /* 0x000fe4000f8e0226 */
[----:B------:R-:W-:Y:S02]  /*5ca0*/  @!UP0 UIMAD UR6, UR11, UR42, UR5 ;  /* 0x0000002a0b0682a4 */ /* 0x000fe4000f8e0205 */
[----:B------:R-:W-:Y:S01]  /*5cb0*/  UIMAD UR4, UR54, UR9, UR37 ;  /* 0x00000009360472a4 */ /* 0x000fe2000f8e0225 */
[----:B------:R-:W-:Y:S02]  /*5cc0*/  @!UP0 UMOV UR5, UR10 ;  /* 0x0000000a00058c82 */ /* 0x000fe40008000000 */
[----:B------:R-:W-:Y:S02]  /*5cd0*/  UIMAD UR38, UR5, UR43, UR7 ;  /* 0x0000002b052672a4 */ /* 0x000fe4000f8e0207 */
[----:B------:R-:W-:Y:S11]  /*5ce0*/  UIMAD UR37, UR6, UR54, UR4 ;  /* 0x00000036062572a4 */ /* 0x000ff6000f8e0204 */
[----:B------:R-:W-:Y:S01]  /*5cf0*/  @!UPT UIADD3 URZ, UPT, UPT, URZ, URZ, URZ ;  /* 0x000000fffffff290 */ /* 0x000fe2000fffe0ff */
.L_x_98:
[----:B------:R-:W-:Y:S01]  /*5d00*/  UISETP.NE.AND UP0, UPT, UR39, 0x1, UPT ;  /* 0x000000012700788c */ /* 0x000fe2000bf05270 */
[----:B------:R-:W-:Y:S01]  /*5d10*/  IADD3 R81, PT, PT, R81, 0x1, RZ ;  /* 0x0000000151517810 */ /* 0x000fe20007ffe0ff */
[----:B------:R-:W-:Y:S02]  /*5d20*/  USHF.L.U32 UR50, UR16, 0x6, URZ ;  /* 0x0000000610327899 */ /* 0x000fe400080006ff */
[----:B------:R-:W-:Y:S07]  /*5d30*/  USHF.L.U32 UR49, UR20, 0x8, URZ ;  /* 0x0000000814317899 */ /* 0x000fee00080006ff */
[----:B------:R-:W2:Y:S01]  /*5d40*/  @!UP0 LDCU.128 UR12, c[0x0][0xb10] ;  /* 0x00016200ff0c87ac */ /* 0x000ea20008000c00 */
[----:B------:R-:W4:Y:S01]  /*5d50*/  @!UP0 LDCU UR5, c[0x0][0xb0c] ;  /* 0x00016180ff0587ac */ /* 0x000f220008000800 */
[----:B------:R-:W3:Y:S01]  /*5d60*/  @!UP0 LDCU UR10, c[0x0][0xb20] ;  /* 0x00016400ff0a87ac */ /* 0x000ee20008000800 */
[----:B--2---:R-:W-:Y:S02]  /*5d70*/  UIMAD.WIDE.U32 UR8, UR38, UR12, URZ ;  /* 0x0000000c260872a5 */ /* 0x004fe4000f8e00ff */
[----:B------:R-:W-:Y:S02]  /*5d80*/  UIMAD.WIDE.U32 UR6, UR37, UR15, URZ ;  /* 0x0000000f250672a5 */ /* 0x000fe4000f8e00ff */
[----:B------:R-:W-:Y:S03]  /*5d90*/  @!UP0 UISETP.NE.AND UP1, UPT, UR14, 0x1, UPT ;  /* 0x000000010e00888c */ /* 0x000fe6000bf25270 */
[----:B------:R-:W-:Y:S01]  /*5da0*/  @!UP0 UMOV UR4, UR9 ;  /* 0x0000000900048c82 */ /* 0x000fe20008000000 */
[----:B----4-:R-:W-:Y:S02]  /*5db0*/  @!UP0 UISETP.NE.AND UP2, UPT, UR5, 0x1, UPT ;  /* 0x000000010500888c */ /* 0x010fe4000bf45270 */
[----:B------:R-:W-:Y:S01]  /*5dc0*/  @!UP0 USHF.R.U32.HI UR4, URZ, UR13, UR4 ;  /* 0x0000000dff048299 */ /* 0x000fe20008011604 */
[----:B------:R-:W-:Y:S02]  /*5dd0*/  @!UP0 UMOV UR6, UR7 ;  /* 0x0000000700068c82 */ /* 0x000fe40008000000 */
[----:B---3--:R-:W-:Y:S02]  /*5de0*/  @!UP0 USHF.R.U32.HI UR6, URZ, UR10, UR6 ;  /* 0x0000000aff068299 */ /* 0x008fe40008011606 */
[----:B------:R-:W-:Y:S02]  /*5df0*/  @!UP0 USEL UR7, UR38, UR4, !UP2 ;  /* 0x0000000426078287 */ /* 0x000fe4000d000000 */
[----:B------:R-:W-:Y:S04]  /*5e00*/  @!UP0 USEL UR6, UR37, UR6, !UP1 ;  /* 0x0000000625068287 */ /* 0x000fe8000c800000 */
[----:B------:R-:W-:Y:S02]  /*5e10*/  @!UP0 UIADD3 UR4, UPT, UPT, -UR7, UR6, URZ ;  /* 0x0000000607048290 */ /* 0x000fe4000fffe1ff */
[----:B------:R-:W-:Y:S02]  /*5e20*/  @!UP0 UIADD3 UR6, UPT, UPT, UR7, -UR6, URZ ;  /* 0x8000000607068290 */ /* 0x000fe4000fffe0ff */
[----:B------:R-:W-:Y:S02]  /*5e30*/  @!UP0 UIMAD UR38, UR4, UR5, UR38 ;  /* 0x00000005042682a4 */ /* 0x000fe4000f8e0226 */
[----:B------:R-:W-:Y:S02]  /*5e40*/  @!UP0 UIMAD UR37, UR6, UR14, UR37 ;  /* 0x0000000e062582a4 */ /* 0x000fe4000f8e0225 */
[----:B------:R-:W-:Y:S09]  /*5e50*/  ULOP3.LUT UP0, URZ, UR60, 0x1b0, URZ, 0xc0, !UPT ;  /* 0x000001b03cff7892 */ /* 0x000ff2000f80c0ff */
[----:B------:R-:W-:Y:S05]  /*5e60*/  BRA.U !UP0, `(.L_x_99) ;  /* 0x0000000108407547 */ /* 0x000fea000b800000 */
[----:B------:R-:W2:Y:S01]  /*5e70*/  LDCU.64 UR8, c[0x4][0x88] ;  /* 0x01001100ff0877ac */ /* 0x000ea20008000a00 */
[----:B------:R-:W-:Y:S01]  /*5e80*/  MOV R3, 0x0 ;  /* 0x0000000000037802 */ /* 0x000fe20000000f00 */
[----:B------:R-:W-:Y:S02]  /*5e90*/  HFMA2 R12, -RZ, RZ, 0, 5.9604644775390625e-08 ;  /* 0x00000001ff0c7431 */ /* 0x000fe400000001ff */
[----:B------:R-:W-:Y:S02]  /*5ea0*/  IMAD.MOV.U32 R8, RZ, RZ, 0x70 ;  /* 0x00000070ff087424 */ /* 0x000fe400078e00ff */
[----:B------:R-:W-:Y:S01]  /*5eb0*/  IMAD.MOV.U32 R13, RZ, RZ, RZ ;  /* 0x000000ffff0d7224 */ /* 0x000fe200078e00ff */
[----:B------:R-:W3:Y:S01]  /*5ec0*/  LDCU.64 UR6, c[0x4][0x90] ;  /* 0x01001200ff0677ac */ /* 0x000ee20008000a00 */
[----:B------:R-:W4:Y:S01]  /*5ed0*/  LDC.64 R2, c[0x4][R3] ;  /* 0x0100000003027b82 */ /* 0x000f220000000a00 */
[----:B------:R-:W1:Y:S01]  /*5ee0*/  LDCU.64 UR4, c[0x4][0x8] ;  /* 0x01000100ff0477ac */ /* 0x000e620008000a00 */
[----:B--2---:R-:W-:Y:S01]  /*5ef0*/  MOV R5, UR9 ;  /* 0x0000000900057c02 */ /* 0x004fe20008000f00 */
[----:B------:R-:W-:Y:S01]  /*5f00*/  IMAD.U32 R4, RZ, RZ, UR8 ;  /* 0x00000008ff047e24 */ /* 0x000fe2000f8e00ff */
[----:B---3--:R-:W-:Y:S01]  /*5f10*/  MOV R7, UR7 ;  /* 0x0000000700077c02 */ /* 0x008fe20008000f00 */
[----:B------:R-:W-:Y:S01]  /*5f20*/  IMAD.U32 R6, RZ, RZ, UR6 ;  /* 0x00000006ff067e24 */ /* 0x000fe2000f8e00ff */
[----:B-1----:R-:W-:Y:S01]  /*5f30*/  MOV R11, UR5 ;  /* 0x00000005000b7c02 */ /* 0x002fe20008000f00 */
[----:B------:R-:W-:Y:S02]  /*5f40*/  IMAD.U32 R10, RZ, RZ, UR4 ;  /* 0x00000004ff0a7e24 */ /* 0x000fe4000f8e00ff */
[----:B------:R-:W-:Y:S07]  /*5f50*/  LEPC R20, `(.L_x_99) ;  /* 0x000000001014794e */ /* 0x000fee0000000000 */
[----:B----45:R-:W-:Y:S05]  /*5f60*/  CALL.ABS.NOINC R2 ;  /* 0x0000000002007343 */ /* 0x030fea0003c00000 */
.L_x_99:
[----:B------:R-:W-:Y:S01]  /*5f70*/  LOP3.LUT P0, RZ, R88, 0x1b0, RZ, 0xc0, !PT ;  /* 0x000001b058ff7812 */ /* 0x000fe2000780c0ff */
[----:B------:R-:W-:Y:S11]  /*5f80*/  BSSY.RECONVERGENT B6, `(.L_x_100) ;  /* 0x0000013000067945 */ /* 0x000ff60003800200 */
[----:B------:R-:W-:Y:S01]  /*5f90*/  @!UPT UIADD3 URZ, UPT, UPT, URZ, URZ, URZ ;  /* 0x000000fffffff290 */ /* 0x000fe2000fffe0ff */
[----:B------:R-:W-:Y:S05]  /*5fa0*/  @!P0 BRA `(.L_x_101) ;  /* 0x0000000000408947 */ /* 0x000fea0003800000 */
        /* <DEDUP_REMOVED lines=16> */
.L_x_101:
[----:B------:R-:W-:Y:S05]  /*60b0*/  BSYNC.RECONVERGENT B6 ;  /* 0x0000000000067941 */ /* 0x000fea0003800200 */
.L_x_100:
[----:B------:R-:W-:Y:S02]  /*60c0*/  ISETP.NE.U32.AND P0, PT, RZ, UR56, PT ;  /* 0x00000038ff007c0c */ /* 0x000fe4000bf05070 */
[C---:B------:R-:W-:Y:S02]  /*60d0*/  ISETP.NE.U32.AND P4, PT, R76.reuse, RZ, PT ;  /* 0x000000ff4c00720c */ /* 0x040fe40003f85070 */
[----:B------:R-:W-:Y:S02]  /*60e0*/  ISETP.NE.U32.AND P1, PT, R76, RZ, PT ;  /* 0x000000ff4c00720c */ /* 0x000fe40003f25070 */
[----:B------:R-:W-:Y:S02]  /*60f0*/  ISETP.NE.AND.EX P0, PT, RZ, UR57, PT, P0 ;  /* 0x00000039ff007c0c */ /* 0x000fe4000bf05300 */
[C---:B------:R-:W-:Y:S02]  /*6100*/  ISETP.NE.AND.EX P4, PT, R77.reuse, RZ, PT, P4 ;  /* 0x000000ff4d00720c */ /* 0x040fe40003f85340 */
[----:B------:R-:W-:Y:S02]  /*6110*/  ISETP.NE.AND.EX P1, PT, R77, RZ, P0, P1 ;  /* 0x000000ff4d00720c */ /* 0x000fe40000725310 */
[----:B------:R-:W-:Y:S02]  /*6120*/  ISETP.NE.U32.AND P5, PT, R72, RZ, PT ;  /* 0x000000ff4800720c */ /* 0x000fe40003fa5070 */
[----:B------:R-:W-:Y:S02]  /*6130*/  ISETP.NE.U32.AND P2, PT, RZ, UR56, PT ;  /* 0x00000038ff007c0c */ /* 0x000fe4000bf45070 */
[----:B------:R-:W-:Y:S02]  /*6140*/  PLOP3.LUT P0, PT, PT, PT, PT, 0x8, 0x80 ;  /* 0x000000000080781c */ /* 0x000fe40003f0e170 */
[----:B------:R-:W-:Y:S02]  /*6150*/  ISETP.NE.AND.EX P5, PT, R73, RZ, PT, P5 ;  /* 0x000000ff4900720c */ /* 0x000fe40003fa5350 */
[----:B------:R-:W-:Y:S03]  /*6160*/  ISETP.NE.AND.EX P2, PT, RZ, UR57, PT, P2 ;  /* 0x00000039ff007c0c */ /* 0x000fe6000bf45320 */
[----:B------:R-:W-:Y:S01]  /*6170*/  @!P1 PLOP3.LUT P0, PT, P4, PT, PT, 0x80, 0x8 ;  /* 0x000000000008981c */ /* 0x000fe2000270f070 */
[----:B------:R-:W-:Y:S01]  /*6180*/  @!UPT UIADD3 URZ, UPT, UPT, URZ, URZ, URZ ;  /* 0x000000fffffff290 */ /* 0x000fe2000fffe0ff */
[----:B------:R-:W-:Y:S11]  /*6190*/  @!P4 BRA `(.L_x_102) ;  /* 0x000000000030c947 */ /* 0x000ff60003800000 */
[----:B------:R-:W-:Y:S01]  /*61a0*/  ISETP.NE.U32.AND P3, PT, R74, RZ, PT ;  /* 0x000000ff4a00720c */ /* 0x000fe20003f65070 */
[----:B------:R-:W2:Y:S01]  /*61b0*/  LDCU.64 UR4, c[0x0][0x358] ;  /* 0x00006b00ff0477ac */ /* 0x000ea20008000a00 */
[----:B------:R-:W-:Y:S02]  /*61c0*/  IMAD.MOV.U32 R78, RZ, RZ, 0x1 ;  /* 0x00000001ff4e7424 */ /* 0x000fe400078e00ff */
[----:B------:R-:W-:Y:S11]  /*61d0*/  ISETP.NE.AND.EX P3, PT, R75, RZ, PT, P3 ;  /* 0x000000ff4b00720c */ /* 0x000ff60003f65330 */
[----:B------:R-:W-:Y:S02]  /*61e0*/  @!UPT UIADD3 URZ, UPT, UPT, URZ, URZ, URZ ;  /* 0x000000fffffff290 */ /* 0x000fe4000fffe0ff */
[----:B------:R-:W3:Y:S01]  /*61f0*/  @P3 LDC.64 R2, c[0x0][0x888] ;  /* 0x00022200ff023b82 */ /* 0x000ee20000000a00 */
[----:B-1----:R-:W-:Y:S04]  /*6200*/  @P3 IMAD R0, R76, UR36, RZ ;  /* 0x000000244c003c24 */ /* 0x002fe8000f8e02ff */
[----:B---3--:R-:W-:Y:S04]  /*6210*/  @P3 IMAD.WIDE R2, R0, 0x4, R2 ;  /* 0x0000000400023825 */ /* 0x008fe800078e0202 */
[----:B------:R-:W-:Y:S01]  /*6220*/  HFMA2 R0, -RZ, RZ, 0, 5.9604644775390625e-08 ;  /* 0x00000001ff007431 */ /* 0x000fe200000001ff */
[----:B--2--5:R2:W5:Y:S04]  /*6230*/  @P3 LDG.E R40, desc[UR4][R2.64] ;  /* 0x0000000402283981 */ /* 0x024568000c1e1900 */
[----:B------:R-:W-:Y:S01]  /*6240*/  @!P3 PRMT R78, R0, 0x7610, R78 ;  /* 0x00007610004eb816 */ /* 0x000fe2000000004e */
[----:B--2---:R-:W3:Y:S06]  /*6250*/  @!P3 LDC R40, c[0x0][0x880] ;  /* 0x00022000ff28bb82 */ /* 0x004eec0000000800 */
.L_x_102:
[----:B------:R-:W-:Y:S05]  /*6260*/  @!P5 BRA `(.L_x_103) ;  /* 0x000000000024d947 */ /* 0x000fea0003800000 */
[----:B------:R-:W-:Y:S01]  /*6270*/  ISETP.NE.U32.AND P3, PT, R70, RZ, PT ;  /* 0x000000ff4600720c */ /* 0x000fe20003f65070 */
[----:B------:R-:W2:Y:S03]  /*6280*/  LDCU.64 UR4, c[0x0][0x358] ;  /* 0x00006b00ff0477ac */ /* 0x000ea60008000a00 */
[----:B------:R-:W-:Y:S11]  /*6290*/  ISETP.NE.AND.EX P3, PT, R71, RZ, PT, P3 ;  /* 0x000000ff4700720c */ /* 0x000ff60003f65330 */
[----:B------:R-:W-:Y:S02]  /*62a0*/  @!UPT UIADD3 URZ, UPT, UPT, URZ, URZ, URZ ;  /* 0x000000fffffff290 */ /* 0x000fe4000fffe0ff */
[----:B------:R-:W4:Y:S01]  /*62b0*/  @P3 LDC.64 R2, c[0x0][0x8a8] ;  /* 0x00022a00ff023b82 */ /* 0x000f220000000a00 */
[----:B-1----:R-:W-:Y:S04]  /*62c0*/  @P3 IMAD R0, R72, UR36, RZ ;  /* 0x0000002448003c24 */ /* 0x002fe8000f8e02ff */
[----:B----4-:R-:W-:Y:S05]  /*62d0*/  @P3 IMAD.WIDE R2, R0, 0x4, R2 ;  /* 0x0000000400023825 */ /* 0x010fea00078e0202 */
[----:B--2--5:R2:W5:Y:S02]  /*62e0*/  @P3 LDG.E R38, desc[UR4][R2.64] ;  /* 0x0000000402263981 */ /* 0x024564000c1e1900 */
[----:B--2---:R-:W4:Y:S02]  /*62f0*/  @!P3 LDC R38, c[0x0][0x8a0] ;  /* 0x00022800ff26bb82 */ /* 0x004f240000000800 */
.L_x_103:
[----:B---3-5:R-:W-:Y:S01]  /*6300*/  ISETP.NE.AND P3, PT, R40, RZ, PT ;  /* 0x000000ff2800720c */ /* 0x028fe20003f65270 */
[----:B------:R-:W-:Y:S01]  /*6310*/  BSSY B1, `(.L_x_104) ;  /* 0x0000041000017945 */ /* 0x000fe20003800000 */
[----:B------:R-:W-:Y:S01]  /*6320*/  SEL R5, RZ, 0xffffffff, P2 ;  /* 0xffffffffff057807 */ /* 0x000fe20001000000 */
[----:B------:R-:W-:Y:S01]  /*6330*/  IMAD.MOV.U32 R53, RZ, RZ, 0x1 ;  /* 0x00000001ff357424 */ /* 0x000fe200078e00ff */
[----:B------:R-:W-:Y:S02]  /*6340*/  LOP3.LUT P2, RZ, R78, 0xff, RZ, 0xc0, !PT ;  /* 0x000000ff4eff7812 */ /* 0x000fe4000784c0ff */
[----:B------:R-:W-:Y:S02]  /*6350*/  CS2R R46, SRZ ;  /* 0x00000000002e7805 */ /* 0x000fe4000001ff00 */
[----:B-1----:R-:W-:Y:S02]  /*6360*/  @!P1 SEL R0, RZ, 0xffffffff, P3 ;  /* 0xffffffffff009807 */ /* 0x002fe40001800000 */
[----:B------:R-:W-:Y:S02]  /*6370*/  CS2R R44, SRZ ;  /* 0x00000000002c7805 */ /* 0x000fe4000001ff00 */
[----:B------:R-:W-:Y:S02]  /*6380*/  LEA R2, R84, UR44, 0x3 ;  /* 0x0000002c54027c11 */ /* 0x000fe4000f8e18ff */
[----:B------:R-:W-:Y:S02]  /*6390*/  CS2R R50, SRZ ;  /* 0x0000000000327805 */ /* 0x000fe4000001ff00 */
[C---:B------:R-:W-:Y:S02]  /*63a0*/  @P0 SEL R0, R5.reuse, R0, !P2 ;  /* 0x0000000005000207 */ /* 0x040fe40005000000 */
[----:B------:R-:W-:Y:S02]  /*63b0*/  CS2R R48, SRZ ;  /* 0x0000000000307805 */ /* 0x000fe4000001ff00 */
[----:B------:R-:W-:Y:S02]  /*63c0*/  LEA R52, R36, UR44, 0x3 ;  /* 0x0000002c24347c11 */ /* 0x000fe4000f8e18ff */
[----:B------:R-:W-:Y:S02]  /*63d0*/  @!P1 LOP3.LUT R0, R0, 0x1, RZ, 0xc0, !PT ;  /* 0x0000000100009812 */ /* 0x000fe400078ec0ff */
[----:B------:R-:W-:Y:S02]  /*63e0*/  SHF.L.U32 R3, R86, 0x1f, RZ ;  /* 0x0000001f56037819 */ /* 0x000fe400000006ff */
[----:B------:R-:W-:Y:S02]  /*63f0*/  ISETP.NE.U32.OR P6, PT, R0, 0x1, P1 ;  /* 0x000000010000780c */ /* 0x000fe40000fc5470 */
[----:B------:R-:W-:Y:S02]  /*6400*/  LEA.HI R39, R36, R36, RZ, 0x1 ;  /* 0x0000002424277211 */ /* 0x000fe400078f08ff */
[----:B------:R-:W-:Y:S02]  /*6410*/  SEL R4, RZ, 0xffffffff, P3 ;  /* 0xffffffffff047807 */ /* 0x000fe40001800000 */
[----:B------:R-:W-:Y:S02]  /*6420*/  P2R R61, PR, RZ, 0x40 ;  /* 0x00000040ff3d7803 */ /* 0x000fe40000000000 */
[----:B------:R-:W-:Y:S04]  /*6430*/  @P4 SEL R4, R5, R4, !P2 ;  /* 0x0000000405044207 */ /* 0x000fe80005000000 */
[----:B------:R-:W-:Y:S02]  /*6440*/  LOP3.LUT R4, R4, 0x1, RZ, 0xc0, !PT ;  /* 0x0000000104047812 */ /* 0x000fe400078ec0ff */
[----:B------:R-:W-:Y:S02]  /*6450*/  @P6 SHF.L.U32 R0, R83, 0x1f, RZ ;  /* 0x0000001f53006819 */ /* 0x000fe400000006ff */
[----:B------:R-:W-:Y:S02]  /*6460*/  ISETP.NE.U32.AND P5, PT, R4, 0x1, PT ;  /* 0x000000010400780c */ /* 0x000fe40003fa5070 */
[----:B------:R1:W2:Y:S02]  /*6470*/  @P6 SYNCS.PHASECHK.TRANS64.TRYWAIT P1, [R2+URZ+0xa0], R0 ;  /* 0x0000a000020065a7 */ /* 0x0002a400080211ff */
[----:B------:R-:W-:Y:S01]  /*6480*/  P2R R54, PR, RZ, 0x20 ;  /* 0x00000020ff367803 */ /* 0x000fe20000000000 */
[----:B------:R3:W3:Y:S01]  /*6490*/  SYNCS.PHASECHK.TRANS64.TRYWAIT P0, [R52+URZ+0x110], R3 ;  /* 0x00011003340075a7 */ /* 0x0006e200080011ff */
[C---:B-1----:R-:W-:Y:S01]  /*64a0*/  IMAD.SHL.U32 R0, R39.reuse, 0x80, RZ ;  /* 0x0000008027007824 */ /* 0x042fe200078e00ff */
[----:B------:R-:W-:Y:S04]  /*64b0*/  LOP3.LUT R39, R39, 0xffe, RZ, 0xc0, !PT ;  /* 0x00000ffe27277812 */ /* 0x000fe800078ec0ff */
[----:B------:R-:W-:Y:S01]  /*64c0*/  LOP3.LUT R0, R0, 0xffffff00, RZ, 0xc0, !PT ;  /* 0xffffff0000007812 */ /* 0x000fe200078ec0ff */
[----:B------:R-:W-:Y:S04]  /*64d0*/  IMAD.IADD R39, R36, 0x1, -R39 ;  /* 0x0000000124277824 */ /* 0x000fe800078e0a27 */
[----:B------:R-:W-:Y:S04]  /*64e0*/  IMAD.IADD R0, R37, 0x1, R0 ;  /* 0x0000000125007824 */ /* 0x000fe800078e0200 */
[----:B------:R-:W-:Y:S01]  /*64f0*/  IMAD R39, R39, 0x100000, R0 ;  /* 0x0010000027277824 */ /* 0x000fe200078e0200 */
[----:B--2---:R-:W-:Y:S01]  /*6500*/  @P6 SEL R53, RZ, 0x1, !P1 ;  /* 0x00000001ff356807 */ /* 0x004fe20004800000 */
[----:B------:R-:W-:Y:S06]  /*6510*/  @!P6 BRA `(.L_x_105) ;  /* 0x000000000080e947 */ /* 0x000fec0003800000 */
[----:B------:R-:W-:Y:S01]  /*6520*/  @P5 IMAD R5, R84, 0x1000, R69 ;  /* 0x0000100054055824 */ /* 0x000fe200078e0245 */
[----:B------:R-:W-:Y:S01]  /*6530*/  ISETP.NE.AND P1, PT, R53, RZ, PT ;  /* 0x000000ff3500720c */ /* 0x000fe20003f25270 */
[----:B------:R-:W-:Y:S01]  /*6540*/  BSSY B0, `(.L_x_106) ;  /* 0x000000b000007945 */ /* 0x000fe20003800000 */
[----:B------:R-:W-:Y:S01]  /*6550*/  CS2R R50, SRZ ;  /* 0x0000000000327805 */ /* 0x000fe2000001ff00 */
[----:B------:R-:W-:Y:S01]  /*6560*/  @P5 VIADD R4, R5, UR44 ;  /* 0x0000002c05045c36 */ /* 0x000fe20008000000 */
[----:B------:R-:W-:Y:S02]  /*6570*/  CS2R R48, SRZ ;  /* 0x0000000000307805 */ /* 0x000fe4000001ff00 */
[----:B------:R-:W-:Y:S02]  /*6580*/  CS2R R46, SRZ ;  /* 0x00000000002e7805 */ /* 0x000fe4000001ff00 */
[----:B------:R-:W-:Y:S01]  /*6590*/  CS2R R44, SRZ ;  /* 0x00000000002c7805 */ /* 0x000fe2000001ff00 */
[----:B------:R-:W-:Y:S04]  /*65a0*/  @P5 IMAD R4, R87, -0x10, R4 ;  /* 0xfffffff057045824 */ /* 0x000fe800078e0204 */
[----:B------:R-:W-:Y:S05]  /*65b0*/  @P1 BRA `(.L_x_107) ;  /* 0x00000000000c1947 */ /* 0x000fea0003800000 */
[----:B------:R-:W-:Y:S04]  /*65c0*/  SHF.L.U32 R0, R83, 0x1f, RZ ;  /* 0x0000001f53007819 */ /* 0x000fe800000006ff */
[----:B------:R-:W1:Y:S02]  /*65d0*/  SYNCS.PHASECHK.TRANS64.TRYWAIT P1, [R2+URZ+0xa0], R0 ;  /* 0x0000a000020075a7 */ /* 0x000e6400080211ff */
[----:B-1----:R-:W-:Y:S05]  /*65e0*/  @!P1 BRA `(.L_x_108) ;  /* 0x0000004000b49947 */ /* 0x002fea0003800000 */
.L_x_107:
[----:B------:R-:W-:Y:S05]  /*65f0*/  BSYNC B0 ;  /* 0x0000000000007941 */ /* 0x000fea0003800000 */
.L_x_106:
[----:B------:R-:W-:Y:S01]  /*6600*/  ISETP.NE.AND P1, PT, R54, RZ, PT ;  /* 0x000000ff3600720c */ /* 0x000fe20003f25270 */
[----:B-1----:R-:W-:Y:S02]  /*6610*/  VIADD R2, R2, 0xc0 ;  /* 0x000000c002027836 */ /* 0x002fe40000000000 */
[----:B------:R-:W-:Y:S02]  /*6620*/  IMAD.U32 R0, RZ, RZ, UR45 ;  /* 0x0000002dff007e24 */ /* 0x000fe4000f8e00ff */
[----:B------:R-:W-:Y:S03]  /*6630*/  VIADD R84, R84, 0x1 ;  /* 0x0000000154547836 */ /* 0x000fe60000000000 */
[----:B------:R-:W-:Y:S05]  /*6640*/  PRMT R0, R0, 0x654, R2 ;  /* 0x0000065400007816 */ /* 0x000fea0000000002 */
[----:B------:R1:W2:Y:S04]  /*6650*/  @P1 LDS.128 R48, [R5+UR44+0x200] ;  /* 0x0002002c05301984 */ /* 0x0002a80008000c00 */
[----:B------:R1:W1:Y:S01]  /*6660*/  @P1 LDS.128 R44, [R4+0x210] ;  /* 0x00021000042c1984 */ /* 0x0002620000000c00 */
[C---:B------:R-:W-:Y:S01]  /*6670*/  ISETP.NE.AND P1, PT, R84.reuse, 0x4, PT ;  /* 0x000000045400780c */ /* 0x040fe20003f25270 */
[----:B------:R-:W-:Y:S01]  /*6680*/  @!PT LDS RZ, [RZ] ;  /* 0x00000000fffff984 */ /* 0x000fe20000000800 */
[----:B------:R-:W-:Y:S01]  /*6690*/  @!PT LDS RZ, [RZ] ;  /* 0x00000000fffff984 */ /* 0x000fe20000000800 */
[----:B------:R-:W-:Y:S01]  /*66a0*/  @!PT LDS RZ, [RZ] ;  /* 0x00000000fffff984 */ /* 0x000fe20000000800 */
[----:B------:R-:W-:Y:S01]  /*66b0*/  @!PT LDS RZ, [RZ] ;  /* 0x00000000fffff984 */ /* 0x000fe20000000800 */
[----:B------:R5:W-:Y:S06]  /*66c0*/  MEMBAR.ALL.CTA ;  /* 0x0000000000007992 */ /* 0x000bec0000008000 */
[----:B-----5:R-:W5:Y:S01]  /*66d0*/  FENCE.VIEW.ASYNC.S ;  /* 0x00000000000073c6 */ /* 0x020f620000000000 */
[----:B------:R-:W-:Y:S01]  /*66e0*/  SEL R84, R84, RZ, P1 ;  /* 0x000000ff54547207 */ /* 0x000fe20000800000 */
[----:B-----5:R5:W-:Y:S02]  /*66f0*/  SYNCS.ARRIVE.TRANS64.RED.A1T0 RZ, [R0+URZ], RZ ;  /* 0x000000ff00ff79a7 */ /* 0x020be400081004ff */
[----:B-----5:R-:W-:Y:S04]  /*6700*/  SEL R0, RZ, 0x1, P1 ;  /* 0x00000001ff007807 */ /* 0x020fe80000800000 */
[----:B--2---:R-:W-:Y:S02]  /*6710*/  LOP3.LUT R83, R83, R0, RZ, 0x3c, !PT ;  /* 0x0000000053537212 */ /* 0x004fe400078e3cff */
.L_x_105:
[----:B------:R-:W-:Y:S05]  /*6720*/  BSYNC B1 ;  /* 0x0000000000017941 */ /* 0x000fea0003800000 */
.L_x_104:
[----:B------:R-:W-:Y:S04]  /*6730*/  SHF.R.U32.HI R0, RZ, 0x15, R39 ;  /* 0x00000015ff007819 */ /* 0x000fe80000011627 */
[----:B------:R-:W-:Y:S01]  /*6740*/  LOP3.LUT P1, RZ, R0, 0x3, R79, 0x48, !PT ;  /* 0x0000000300ff7812 */ /* 0x000fe2000782484f */
[----:B------:R-:W-:Y:S01]  /*6750*/  @!UPT UIADD3 URZ, UPT, UPT, URZ, URZ, URZ ;  /* 0x000000fffffff290 */ /* 0x000fe2000fffe0ff */
[----:B---3--:R-:W-:Y:S11]  /*6760*/  @P0 BRA `(.L_x_109) ;  /* 0x0000000000080947 */ /* 0x008ff60003800000 */
[----:B------:R-:W2:Y:S02]  /*6770*/  SYNCS.PHASECHK.TRANS64.TRYWAIT P0, [R52+URZ+0x110], R3 ;  /* 0x00011003340075a7 */ /* 0x000ea400080011ff */
[----:B--2---:R-:W-:Y:S05]  /*6780*/  @!P0 BRA `(.L_x_110) ;  /* 0x0000004000608947 */ /* 0x004fea0003800000 */
.L_x_109:
[----:B------:R-:W-:Y:S05]  /*6790*/  @!P1 BRA `(.L_x_111) ;  /* 0x0000000000409947 */ /* 0x000fea0003800000 */
[----:B------:R-:W1:Y:S01]  /*67a0*/  LDCU.64 UR8, c[0x4][0x78] ;  /* 0x01000f00ff0877ac */ /* 0x000e620008000a00 */
[----:B--2---:R-:W-:Y:S01]  /*67b0*/  MOV R3, 0x0 ;  /* 0x0000000000037802 */ /* 0x004fe20000000f00 */
[----:B------:R-:W-:Y:S02]  /*67c0*/  HFMA2 R12, -RZ, RZ, 0, 5.9604644775390625e-08 ;  /* 0x00000001ff0c7431 */ /* 0x000fe400000001ff */
[----:B------:R-:W-:Y:S02]  /*67d0*/  IMAD.MOV.U32 R8, RZ, RZ, 0x192 ;  /* 0x00000192ff087424 */ /* 0x000fe400078e00ff */
[----:B------:R-:W-:Y:S01]  /*67e0*/  IMAD.MOV.U32 R13, RZ, RZ, RZ ;  /* 0x000000ffff0d7224 */ /* 0x000fe200078e00ff */
[----:B------:R-:W2:Y:S01]  /*67f0*/  LDCU.64 UR6, c[0x4][0x80] ;  /* 0x01001000ff0677ac */ /* 0x000ea20008000a00 */
[----:B------:R-:W3:Y:S01]  /*6800*/  LDC.64 R2, c[0x4][R3] ;  /* 0x0100000003027b82 */ /* 0x000ee20000000a00 */
[----:B------:R-:W5:Y:S01]  /*6810*/  LDCU.64 UR4, c[0x4][0x18] ;  /* 0x01000300ff0477ac */ /* 0x000f620008000a00 */
[----:B-1----:R-:W-:Y:S01]  /*6820*/  MOV R5, UR9 ;  /* 0x0000000900057c02 */ /* 0x002fe20008000f00 */
[----:B------:R-:W-:Y:S01]  /*6830*/  IMAD.U32 R4, RZ, RZ, UR8 ;  /* 0x00000008ff047e24 */ /* 0x000fe2000f8e00ff */
[----:B--2---:R-:W-:Y:S01]  /*6840*/  MOV R7, UR7 ;  /* 0x0000000700077c02 */ /* 0x004fe20008000f00 */
[----:B------:R-:W-:Y:S01]  /*6850*/  IMAD.U32 R6, RZ, RZ, UR6 ;  /* 0x00000006ff067e24 */ /* 0x000fe2000f8e00ff */
[----:B-----5:R-:W-:Y:S01]  /*6860*/  MOV R11, UR5 ;  /* 0x00000005000b7c02 */ /* 0x020fe20008000f00 */
[----:B------:R-:W-:Y:S02]  /*6870*/  IMAD.U32 R10, RZ, RZ, UR4 ;  /* 0x00000004ff0a7e24 */ /* 0x000fe4000f8e00ff */
[----:B------:R-:W-:Y:S07]  /*6880*/  LEPC R20, `(.L_x_111) ;  /* 0x000000001014794e */ /* 0x000fee0000000000 */
[----:B---34-:R-:W-:Y:S05]  /*6890*/  CALL.ABS.NOINC R2 ;  /* 0x0000000002007343 */ /* 0x018fea0003c00000 */
.L_x_111:
[----:B------:R-:W-:Y:S05]  /*68a0*/  WARPSYNC.ALL ;  /* 0x0000000000007948 */ /* 0x000fea0003800000 */
[----:B------:R-:W-:Y:S01]  /*68b0*/  R2UR UR4, R39 ;  /* 0x00000000270472ca */ /* 0x000fe200000e0000 */
[----:B------:R-:W-:Y:S01]  /*68c0*/  BSSY.RECONVERGENT B0, `(.L_x_112) ;  /* 0x00000a0000007945 */ /* 0x000fe20003800200 */
[C---:B------:R-:W-:Y:S02]  /*68d0*/  SHF.L.U32 R2, R48.reuse, 0x10, RZ ;  /* 0x0000001030027819 */ /* 0x040fe400000006ff */
[C---:B--2---:R-:W-:Y:S02]  /*68e0*/  PRMT R3, R48.reuse, 0x8880, RZ ;  /* 0x0000888030037816 */ /* 0x044fe400000000ff */
[----:B------:R-:W-:Y:S02]  /*68f0*/  SHF.L.U32 R41, R48, 0x8, RZ ;  /* 0x0000000830297819 */ /* 0x000fe400000006ff */
[----:B------:R-:W-:Y:S02]  /*6900*/  SHF.L.U32 R42, R49, 0x10, RZ ;  /* 0x00000010312a7819 */ /* 0x000fe400000006ff */
[----:B------:R-:W-:Y:S02]  /*6910*/  IADD3 R60, PT, PT, R69, UR44, RZ ;  /* 0x0000002c453c7c10 */ /* 0x000fe4000fffe0ff */
[----:B------:R-:W-:Y:S01]  /*6920*/  SHF.R.S32.HI R42, RZ, 0x18, R42 ;  /* 0x00000018ff2a7819 */ /* 0x000fe2000001142a */
[----:B-1----:R-:W-:Y:S01]  /*6930*/  LDTM.16dp32bit_t0_t15.x32 R4, tmem[UR4] ;  /* 0x00000004000479ee */ /* 0x002fe20008a80000 */
[----:B------:R-:W4:Y:S01]  /*6940*/  LDTM.16dp32bit_t16_t31.x32 R4, tmem[UR4+0x20] ;  /* 0x00002004000479ee */ /* 0x000f220008aa0000 */
[----:B------:R-:W-:Y:S02]  /*6950*/  SHF.L.U32 R55, R82, 0x4, RZ ;  /* 0x0000000452377819 */ /* 0x000fe400000006ff */
[----:B------:R-:W-:Y:S02]  /*6960*/  ISETP.NE.AND P0, PT, R89, RZ, PT ;  /* 0x000000ff5900720c */ /* 0x000fe40003f05270 */
[----:B------:R-:W-:Y:S02]  /*6970*/  IADD3 R90, PT, PT, R60, R55, RZ ;  /* 0x000000373c5a7210 */ /* 0x000fe40007ffe0ff */
[----:B------:R-:W-:Y:S01]  /*6980*/  ISETP.NE.AND P6, PT, R61, RZ, PT ;  /* 0x000000ff3d00720c */ /* 0x000fe20003fc5270 */
[C---:B----4-:R-:W-:Y:S01]  /*6990*/  IMAD R0, R38.reuse, R4, RZ ;  /* 0x0000000426007224 */ /* 0x050fe200078e02ff */
[----:B------:R-:W-:Y:S01]  /*69a0*/  SHF.R.S32.HI R4, RZ, 0x18, R2 ;  /* 0x00000018ff047819 */ /* 0x000fe20000011402 */
[C---:B------:R-:W-:Y:S01]  /*69b0*/  IMAD R2, R38.reuse, R5, RZ ;  /* 0x0000000526027224 */ /* 0x040fe200078e02ff */
[----:B------:R-:W-:Y:S01]  /*69c0*/  SHF.R.S32.HI R5, RZ, 0x18, R41 ;  /* 0x00000018ff057819 */ /* 0x000fe20000011429 */
[----:B------:R-:W-:Y:S01]  /*69d0*/  IMAD R0, R3, R40, R0 ;  /* 0x0000002803007224 */ /* 0x000fe200078e0200 */
[----:B------:R-:W-:Y:S01]  /*69e0*/  PRMT R41, R49, 0x8880, RZ ;  /* 0x0000888031297816 */ /* 0x000fe200000000ff */
[----:B------:R-:W-:Y:S02]  /*69f0*/  IMAD R3, R38, R6, RZ ;  /* 0x0000000626037224 */ /* 0x000fe400078e02ff */
[-C--:B------:R-:W-:Y:S01]  /*6a00*/  IMAD R2, R4, R40.reuse, R2 ;  /* 0x0000002804027224 */ /* 0x080fe200078e0202 */
[----:B------:R-:W-:Y:S01]  /*6a10*/  SHF.R.S32.HI R4, RZ, 0x18, R48 ;  /* 0x00000018ff047819 */ /* 0x000fe20000011430 */
[----:B------:R-:W-:Y:S02]  /*6a20*/  IMAD R7, R38, R7, RZ ;  /* 0x0000000726077224 */ /* 0x000fe400078e02ff */
[-C--:B------:R-:W-:Y:S02]  /*6a30*/  IMAD R3, R5, R40.reuse, R3 ;  /* 0x0000002805037224 */ /* 0x080fe400078e0203 */
[----:B------:R-:W-:Y:S02]  /*6a40*/  IMAD R7, R4, R40, R7 ;  /* 0x0000002804077224 */ /* 0x000fe400078e0207 */
[C---:B------:R-:W-:Y:S02]  /*6a50*/  IMAD R6, R38.reuse, R11, RZ ;  /* 0x0000000b26067224 */ /* 0x040fe400078e02ff */
[C---:B------:R-:W-:Y:S01]  /*6a60*/  IMAD R11, R38.reuse, R16, RZ ;  /* 0x00000010260b7224 */ /* 0x040fe200078e02ff */
[----:B------:R-:W-:Y:S01]  /*6a70*/  I2IP.S8.S32.SAT R56, R7, R3, RZ ;  /* 0x0000000307387239 */ /* 0x000fe200000014ff */
[C---:B------:R-:W-:Y:S02]  /*6a80*/  IMAD R16, R38.reuse, R21, RZ ;  /* 0x0000001526107224 */ /* 0x040fe400078e02ff */
[----:B------:R-:W-:Y:S01]  /*6a90*/  IMAD R21, R38, R26, RZ ;  /* 0x0000001a26157224 */ /* 0x000fe200078e02ff */
[----:B------:R-:W-:Y:S01]  /*6aa0*/  I2IP.S8.S32.SAT R56, R2, R0, R56 ;  /* 0x0000000002387239 */ /* 0x000fe20000001438 */
[C---:B------:R-:W-:Y:S01]  /*6ab0*/  IMAD R26, R38.reuse, R31, RZ ;  /* 0x0000001f261a7224 */ /* 0x040fe200078e02ff */
[----:B------:R-:W-:Y:S01]  /*6ac0*/  SHF.R.S32.HI R2, RZ, 0x18, R49 ;  /* 0x00000018ff027819 */ /* 0x000fe20000011431 */
[C---:B------:R-:W-:Y:S02]  /*6ad0*/  IMAD R3, R38.reuse, R8, RZ ;  /* 0x0000000826037224 */ /* 0x040fe400078e02ff */
[----:B------:R-:W-:Y:S02]  /*6ae0*/  IMAD.SHL.U32 R31, R49, 0x100, RZ ;  /* 0x00000100311f7824 */ /* 0x000fe400078e00ff */
[C---:B------:R-:W-:Y:S02]  /*6af0*/  IMAD R8, R38.reuse, R13, RZ ;  /* 0x0000000d26087224 */ /* 0x040fe400078e02ff */
[C---:B------:R-:W-:Y:S01]  /*6b00*/  IMAD R13, R38.reuse, R18, RZ ;  /* 0x00000012260d7224 */ /* 0x040fe200078e02ff */
[----:B------:R-:W-:Y:S01]  /*6b10*/  SHF.R.S32.HI R0, RZ, 0x18, R31 ;  /* 0x00000018ff007819 */ /* 0x000fe2000001141f */
[----:B------:R-:W-:Y:S01]  /*6b20*/  IMAD R18, R38, R23, RZ ;  /* 0x0000001726127224 */ /* 0x000fe200078e02ff */
[----:B------:R-:W-:Y:S01]  /*6b30*/  SHF.L.U32 R31, R50, 0x10, RZ ;  /* 0x00000010321f7819 */ /* 0x000fe200000006ff */
[C---:B------:R-:W-:Y:S02]  /*6b40*/  IMAD R4, R38.reuse, R9, RZ ;  /* 0x0000000926047224 */ /* 0x040fe400078e02ff */
[C---:B------:R-:W-:Y:S01]  /*6b50*/  IMAD R23, R38.reuse, R28, RZ ;  /* 0x0000001c26177224 */ /* 0x040fe200078e02ff */
[----:B------:R-:W-:Y:S01]  /*6b60*/  SHF.R.S32.HI R31, RZ, 0x18, R31 ;  /* 0x00000018ff1f7819 */ /* 0x000fe2000001141f */
[C---:B------:R-:W-:Y:S02]  /*6b70*/  IMAD R7, R38.reuse, R12, RZ ;  /* 0x0000000c26077224 */ /* 0x040fe400078e02ff */
[----:B------:R-:W-:Y:S01]  /*6b80*/  IMAD R28, R38, R33, RZ ;  /* 0x00000021261c7224 */ /* 0x000fe200078e02ff */
[----:B------:R-:W-:Y:S01]  /*6b90*/  PRMT R33, R50, 0x8880, RZ ;  /* 0x0000888032217816 */ /* 0x000fe200000000ff */
[----:B------:R-:W-:Y:S02]  /*6ba0*/  IMAD R3, R41, R40, R3 ;  /* 0x0000002829037224 */ /* 0x000fe400078e0203 */
[C---:B------:R-:W-:Y:S02]  /*6bb0*/  IMAD R12, R38.reuse, R17, RZ ;  /* 0x00000011260c7224 */ /* 0x040fe400078e02ff */
[C---:B------:R-:W-:Y:S02]  /*6bc0*/  IMAD R5, R38.reuse, R10, RZ ;  /* 0x0000000a26057224 */ /* 0x040fe400078e02ff */
[----:B------:R-:W-:Y:S02]  /*6bd0*/  IMAD R17, R38, R22, RZ ;  /* 0x0000001626117224 */ /* 0x000fe400078e02ff */
[----:B------:R-:W-:Y:S02]  /*6be0*/  IMAD R4, R42, R40, R4 ;  /* 0x000000282a047224 */ /* 0x000fe400078e0204 */
[C---:B------:R-:W-:Y:S02]  /*6bf0*/  IMAD R22, R38.reuse, R27, RZ ;  /* 0x0000001b26167224 */ /* 0x040fe400078e02ff */
[----:B------:R-:W-:Y:S01]  /*6c00*/  IMAD R27, R38, R32, RZ ;  /* 0x00000020261b7224 */ /* 0x000fe200078e02ff */
[----:B------:R-:W-:Y:S01]  /*6c10*/  SHF.L.U32 R32, R50, 0x8, RZ ;  /* 0x0000000832207819 */ /* 0x000fe200000006ff */
[-C--:B------:R-:W-:Y:S02]  /*6c20*/  IMAD R5, R0, R40.reuse, R5 ;  /* 0x0000002800057224 */ /* 0x080fe400078e0205 */
[----:B------:R-:W-:Y:S01]  /*6c30*/  IMAD.MOV.U32 R0, RZ, RZ, R33 ;  /* 0x000000ffff007224 */ /* 0x000fe200078e0021 */
[----:B------:R-:W-:Y:S01]  /*6c40*/  SHF.R.S32.HI R32, RZ, 0x18, R32 ;  /* 0x00000018ff207819 */ /* 0x000fe20000011420 */
[-C--:B------:R-:W-:Y:S01]  /*6c50*/  IMAD R6, R2, R40.reuse, R6 ;  /* 0x0000002802067224 */ /* 0x080fe200078e0206 */
[----:B------:R-:W-:Y:S01]  /*6c60*/  SHF.R.S32.HI R2, RZ, 0x18, R50 ;  /* 0x00000018ff027819 */ /* 0x000fe20000011432 */
[----:B------:R-:W-:Y:S01]  /*6c70*/  IMAD R7, R0, R40, R7 ;  /* 0x0000002800077224 */ /* 0x000fe200078e0207 */
[----:B------:R-:W-:Y:S01]  /*6c80*/  PRMT R0, R51, 0x8880, RZ ;  /* 0x0000888033007816 */ /* 0x000fe200000000ff */
[----:B------:R-:W-:Y:S01]  /*6c90*/  IMAD R9, R38, R14, RZ ;  /* 0x0000000e26097224 */ /* 0x000fe200078e02ff */
[----:B------:R-:W-:Y:S01]  /*6ca0*/  I2IP.S8.S32.SAT R6, R6, R5, RZ ;  /* 0x0000000506067239 */ /* 0x000fe200000014ff */
[-C--:B------:R-:W-:Y:S01]  /*6cb0*/  IMAD R8, R31, R40.reuse, R8 ;  /* 0x000000281f087224 */ /* 0x080fe200078e0208 */
[C---:B------:R-:W-:Y:S01]  /*6cc0*/  SHF.L.U32 R31, R51.reuse, 0x8, RZ ;  /* 0x00000008331f7819 */ /* 0x040fe200000006ff */
[----:B------:R-:W-:Y:S01]  /*6cd0*/  IMAD R10, R38, R15, RZ ;  /* 0x0000000f260a7224 */ /* 0x000fe200078e02ff */
[----:B------:R-:W-:Y:S01]  /*6ce0*/  I2IP.S8.S32.SAT R57, R4, R3, R6 ;  /* 0x0000000304397239 */ /* 0x000fe20000001406 */
[-C--:B------:R-:W-:Y:S01]  /*6cf0*/  IMAD R9, R32, R40.reuse, R9 ;  /* 0x0000002820097224 */ /* 0x080fe200078e0209 */
[----:B------:R-:W-:Y:S01]  /*6d00*/  SHF.R.S32.HI R5, RZ, 0x18, R31 ;  /* 0x00000018ff057819 */ /* 0x000fe2000001141f */
[-C--:B------:R-:W-:Y:S01]  /*6d10*/  IMAD R10, R2, R40.reuse, R10 ;  /* 0x00000028020a7224 */ /* 0x080fe200078e020a */
[----:B------:R-:W-:Y:S01]  /*6d20*/  SHF.L.U32 R2, R51, 0x10, RZ ;  /* 0x0000001033027819 */ /* 0x000fe200000006ff */
[----:B------:R-:W-:Y:S01]  /*6d30*/  IMAD R11, R0, R40, R11 ;  /* 0x00000028000b7224 */ /* 0x000fe200078e020b */
[----:B------:R-:W-:Y:S01]  /*6d40*/  SHF.R.S32.HI R0, RZ, 0x18, R51 ;  /* 0x00000018ff007819 */ /* 0x000fe20000011433 */
[C---:B------:R-:W-:Y:S01]  /*6d50*/  IMAD R15, R38.reuse, R20, RZ ;  /* 0x00000014260f7224 */ /* 0x040fe200078e02ff */
[----:B------:R-:W-:Y:S01]  /*6d60*/  SHF.R.S32.HI R2, RZ, 0x18, R2 ;  /* 0x00000018ff027819 */ /* 0x000fe20000011402 */
[C---:B------:R-:W-:Y:S01]  /*6d70*/  IMAD R14, R38.reuse, R19, RZ ;  /* 0x00000013260e7224 */ /* 0x040fe200078e02ff */
[C---:B------:R-:W-:Y:S01]  /*6d80*/  SHF.L.U32 R4, R45.reuse, 0x10, RZ ;  /* 0x000000102d047819 */ /* 0x040fe200000006ff */
[----:B------:R-:W-:Y:S01]  /*6d90*/  IMAD R19, R38, R24, RZ ;  /* 0x0000001826137224 */ /* 0x000fe200078e02ff */
[----:B------:R-:W-:Y:S01]  /*6da0*/  PRMT R3, R45, 0x8880, RZ ;  /* 0x000088802d037816 */ /* 0x000fe200000000ff */
[-C--:B------:R-:W-:Y:S01]  /*6db0*/  IMAD R12, R2, R40.reuse, R12 ;  /* 0x00000028020c7224 */ /* 0x080fe200078e020c */
[----:B------:R-:W-:Y:S01]  /*6dc0*/  PRMT R2, R44, 0x8880, RZ ;  /* 0x000088802c027816 */ /* 0x000fe200000000ff */
[-C--:B------:R-:W-:Y:S01]  /*6dd0*/  IMAD R13, R5, R40.reuse, R13 ;  /* 0x00000028050d7224 */ /* 0x080fe200078e020d */
[----:B------:R-:W-:Y:S01]  /*6de0*/  SHF.R.S32.HI R4, RZ, 0x18, R4 ;  /* 0x00000018ff047819 */ /* 0x000fe20000011404 */
[----:B------:R-:W-:Y:S01]  /*6df0*/  IMAD R14, R0, R40, R14 ;  /* 0x00000028000e7224 */ /* 0x000fe200078e020e */
[----:B------:R-:W-:Y:S01]  /*6e00*/  MOV R0, R2 ;  /* 0x0000000200007202 */ /* 0x000fe20000000f00 */
[----:B------:R-:W-:Y:S01]  /*6e10*/  IMAD.U32 R5, R44, 0x10000, RZ ;  /* 0x000100002c057824 */ /* 0x000fe200078e00ff */
[----:B------:R-:W-:Y:S01]  /*6e20*/  I2IP.S8.S32.SAT R9, R10, R9, RZ ;  /* 0x000000090a097239 */ /* 0x000fe200000014ff */
[----:B------:R-:W-:Y:S01]  /*6e30*/  IMAD R20, R38, R25, RZ ;  /* 0x0000001926147224 */ /* 0x000fe200078e02ff */
[----:B------:R-:W-:Y:S01]  /*6e40*/  I2IP.S8.S32.SAT R13, R14, R13, RZ ;  /* 0x0000000d0e0d7239 */ /* 0x000fe200000014ff */
[----:B------:R-:W-:Y:S01]  /*6e50*/  IMAD R15, R0, R40, R15 ;  /* 0x00000028000f7224 */ /* 0x000fe200078e020f */
[----:B------:R-:W-:Y:S01]  /*6e60*/  SHF.R.S32.HI R2, RZ, 0x18, R5 ;  /* 0x00000018ff027819 */ /* 0x000fe20000011405 */
[----:B------:R-:W-:Y:S01]  /*6e70*/  IMAD R24, R38, R29, RZ ;  /* 0x0000001d26187224 */ /* 0x000fe200078e02ff */
[----:B------:R-:W-:Y:S01]  /*6e80*/  SHF.L.U32 R0, R44, 0x8, RZ ;  /* 0x000000082c007819 */ /* 0x000fe200000006ff */
[----:B------:R-:W-:Y:S01]  /*6e90*/  IMAD R25, R38, R30, RZ ;  /* 0x0000001e26197224 */ /* 0x000fe200078e02ff */
[----:B------:R-:W-:Y:S01]  /*6ea0*/  I2IP.S8.S32.SAT R58, R8, R7, R9 ;  /* 0x00000007083a7239 */ /* 0x000fe20000001409 */
[----:B------:R-:W-:Y:S01]  /*6eb0*/  IMAD R16, R2, R40, R16 ;  /* 0x0000002802107224 */ /* 0x000fe200078e0210 */
[----:B------:R-:W-:Y:S01]  /*6ec0*/  SHF.R.S32.HI R0, RZ, 0x18, R0 ;  /* 0x00000018ff007819 */ /* 0x000fe20000011400 */
[----:B------:R-:W-:Y:S01]  /*6ed0*/  IMAD R29, R38, R34, RZ ;  /* 0x00000022261d7224 */ /* 0x000fe200078e02ff */
[----:B------:R-:W-:Y:S01]  /*6ee0*/  SHF.R.S32.HI R2, RZ, 0x18, R44 ;  /* 0x00000018ff027819 */ /* 0x000fe2000001142c */
[----:B------:R-:W-:Y:S01]  /*6ef0*/  IMAD.SHL.U32 R5, R45, 0x100, RZ ;  /* 0x000001002d057824 */ /* 0x000fe200078e00ff */
[----:B------:R-:W-:Y:S01]  /*6f00*/  I2IP.S8.S32.SAT R59, R12, R11, R13 ;  /* 0x0000000b0c3b7239 */ /* 0x000fe2000000140d */
[-C--:B------:R-:W-:Y:S02]  /*6f10*/  IMAD R17, R0, R40.reuse, R17 ;  /* 0x0000002800117224 */ /* 0x080fe400078e0211 */
[-C--:B------:R-:W-:Y:S01]  /*6f20*/  IMAD R18, R2, R40.reuse, R18 ;  /* 0x0000002802127224 */ /* 0x080fe200078e0212 */
[----:B------:R-:W-:Y:S01]  /*6f30*/  SHF.R.S32.HI R0, RZ, 0x18, R5 ;  /* 0x00000018ff007819 */ /* 0x000fe20000011405 */
[-C--:B------:R-:W-:Y:S01]  /*6f40*/  IMAD R19, R3, R40.reuse, R19 ;  /* 0x0000002803137224 */ /* 0x080fe200078e0213 */
[----:B------:R-:W-:Y:S01]  /*6f50*/  SHF.R.S32.HI R2, RZ, 0x18, R45 ;  /* 0x00000018ff027819 */ /* 0x000fe2000001142d */
[-C--:B------:R-:W-:Y:S01]  /*6f60*/  IMAD R20, R4, R40.reuse, R20 ;  /* 0x0000002804147224 */ /* 0x080fe200078e0214 */
[----:B------:R-:W-:Y:S01]  /*6f70*/  SHF.L.U32 R4, R46, 0x10, RZ ;  /* 0x000000102e047819 */ /* 0x000fe200000006ff */
[-C--:B------:R-:W-:Y:S01]  /*6f80*/  IMAD R21, R0, R40.reuse, R21 ;  /* 0x0000002800157224 */ /* 0x080fe200078e0215 */
[C---:B------:R-:W-:Y:S01]  /*6f90*/  PRMT R0, R46.reuse, 0x8880, RZ ;  /* 0x000088802e007816 */ /* 0x040fe200000000ff */
[----:B------:R1:W-:Y:S01]  /*6fa0*/  STS.128 [R69+UR44+0x4200], R56 ;  /* 0x0042003845007988 */ /* 0x0003e20008000c2c */
[----:B------:R-:W-:Y:S01]  /*6fb0*/  SHF.L.U32 R3, R46, 0x8, RZ ;  /* 0x000000082e037819 */ /* 0x000fe200000006ff */
[-C--:B------:R-:W-:Y:S01]  /*6fc0*/  IMAD R22, R2, R40.reuse, R22 ;  /* 0x0000002802167224 */ /* 0x080fe200078e0216 */
[----:B------:R-:W-:Y:S01]  /*6fd0*/  SHF.R.S32.HI R2, RZ, 0x18, R4 ;  /* 0x00000018ff027819 */ /* 0x000fe20000011404 */
[-C--:B------:R-:W-:Y:S01]  /*6fe0*/  IMAD R23, R0, R40.reuse, R23 ;  /* 0x0000002800177224 */ /* 0x080fe200078e0217 */
[----:B------:R-:W-:Y:S01]  /*6ff0*/  SHF.R.S32.HI R3, RZ, 0x18, R3 ;  /* 0x00000018ff037819 */ /* 0x000fe20000011403 */
[----:B------:R-:W-:Y:S01]  /*7000*/  IMAD R30, R38, R35, RZ ;  /* 0x00000023261e7224 */ /* 0x000fe200078e02ff */
[----:B------:R-:W-:Y:S01]  /*7010*/  SHF.R.S32.HI R0, RZ, 0x18, R46 ;  /* 0x00000018ff007819 */ /* 0x000fe2000001142e */
[-C--:B------:R-:W-:Y:S01]  /*7020*/  IMAD R24, R2, R40.reuse, R24 ;  /* 0x0000002802187224 */ /* 0x080fe200078e0218 */
[----:B------:R-:W-:Y:S01]  /*7030*/  PRMT R2, R47, 0x8880, RZ ;  /* 0x000088802f027816 */ /* 0x000fe200000000ff */
[-C--:B------:R-:W-:Y:S01]  /*7040*/  IMAD R25, R3, R40.reuse, R25 ;  /* 0x0000002803197224 */ /* 0x080fe200078e0219 */
[C---:B------:R-:W-:Y:S01]  /*7050*/  SHF.L.U32 R3, R47.reuse, 0x10, RZ ;  /* 0x000000102f037819 */ /* 0x040fe200000006ff */
[----:B------:R-:W-:Y:S01]  /*7060*/  IMAD.SHL.U32 R4, R47, 0x100, RZ ;  /* 0x000001002f047824 */ /* 0x000fe200078e00ff */
[----:B------:R-:W-:Y:S01]  /*7070*/  SHF.R.S32.HI R5, RZ, 0x18, R47 ;  /* 0x00000018ff057819 */ /* 0x000fe2000001142f */
[-C--:B------:R-:W-:Y:S01]  /*7080*/  IMAD R26, R0, R40.reuse, R26 ;  /* 0x00000028001a7224 */ /* 0x080fe200078e021a */
[----:B------:R-:W-:Y:S01]  /*7090*/  SHF.R.S32.HI R3, RZ, 0x18, R3 ;  /* 0x00000018ff037819 */ /* 0x000fe20000011403 */
[-C--:B------:R-:W-:Y:S01]  /*70a0*/  IMAD R27, R2, R40.reuse, R27 ;  /* 0x00000028021b7224 */ /* 0x080fe200078e021b */
[----:B------:R-:W-:Y:S02]  /*70b0*/  SHF.R.S32.HI R4, RZ, 0x18, R4 ;  /* 0x00000018ff047819 */ /* 0x000fe40000011404 */
[----:B------:R-:W-:Y:S01]  /*70c0*/  I2IP.S8.S32.SAT R17, R18, R17, RZ ;  /* 0x0000001112117239 */ /* 0x000fe200000014ff */
[-C--:B------:R-:W-:Y:S01]  /*70d0*/  IMAD R28, R3, R40.reuse, R28 ;  /* 0x00000028031c7224 */ /* 0x080fe200078e021c */
[----:B------:R-:W-:Y:S01]  /*70e0*/  I2IP.S8.S32.SAT R21, R22, R21, RZ ;  /* 0x0000001516157239 */ /* 0x000fe200000014ff */
[-C--:B------:R-:W-:Y:S01]  /*70f0*/  IMAD R29, R4, R40.reuse, R29 ;  /* 0x00000028041d7224 */ /* 0x080fe200078e021d */
[----:B------:R-:W-:Y:S01]  /*7100*/  I2IP.S8.S32.SAT R16, R16, R15, R17 ;  /* 0x0000000f10107239 */ /* 0x000fe20000001411 */
[----:B------:R-:W-:Y:S01]  /*7110*/  IMAD R30, R5, R40, R30 ;  /* 0x00000028051e7224 */ /* 0x000fe200078e021e */
[----:B------:R-:W-:Y:S02]  /*7120*/  I2IP.S8.S32.SAT R17, R20, R19, R21 ;  /* 0x0000001314117239 */ /* 0x000fe40000001415 */
[----:B------:R-:W-:Y:S02]  /*7130*/  I2IP.S8.S32.SAT R18, R26, R25, RZ ;  /* 0x000000191a127239 */ /* 0x000fe400000014ff */
[----:B------:R-:W-:Y:S02]  /*7140*/  I2IP.S8.S32.SAT R19, R30, R29, RZ ;  /* 0x0000001d1e137239 */ /* 0x000fe400000014ff */
[----:B------:R-:W-:Y:S02]  /*7150*/  I2IP.S8.S32.SAT R18, R24, R23, R18 ;  /* 0x0000001718127239 */ /* 0x000fe40000001412 */
[----:B------:R-:W-:Y:S02]  /*7160*/  I2IP.S8.S32.SAT R19, R28, R27, R19 ;  /* 0x0000001b1c137239 */ /* 0x000fe40000001413 */
[----:B------:R-:W-:Y:S02]  /*7170*/  LEA R0, R84, UR44, 0x3 ;  /* 0x0000002c54007c11 */ /* 0x000fe4000f8e18ff */
[----:B------:R-:W-:Y:S01]  /*7180*/  @P6 SHF.L.U32 R2, R83, 0x1f, RZ ;  /* 0x0000001f53026819 */ /* 0x000fe200000006ff */
[----:B------:R1:W-:Y:S01]  /*7190*/  STS.128 [R90+0x4210], R16 ;  /* 0x004210105a007388 */ /* 0x0003e20000000c00 */
[----:B------:R-:W-:Y:S01]  /*71a0*/  @!PT LDS RZ, [RZ] ;  /* 0x00000000fffff984 */ /* 0x000fe20000000800 */
[----:B------:R-:W-:Y:S01]  /*71b0*/  @!PT LDS RZ, [RZ] ;  /* 0x00000000fffff984 */ /* 0x000fe20000000800 */
[----:B------:R-:W-:Y:S01]  /*71c0*/  @!PT LDS RZ, [RZ] ;  /* 0x00000000fffff984 */ /* 0x000fe20000000800 */
[----:B------:R-:W-:Y:S01]  /*71d0*/  @!PT LDS RZ, [RZ] ;  /* 0x00000000fffff984 */ /* 0x000fe20000000800 */
[----:B------:R2:W-:Y:S07]  /*71e0*/  MEMBAR.ALL.CTA ;  /* 0x0000000000007992 */ /* 0x0005ee0000008000 */
[----:B--2---:R-:W2:Y:S02]  /*71f0*/  FENCE.VIEW.ASYNC.S ;  /* 0x00000000000073c6 */ /* 0x004ea40000000000 */
[----:B--2---:R-:W-:Y:S06]  /*7200*/  BAR.SYNC.DEFER_BLOCKING 0x1, 0x80 ;  /* 0x0042000000007b1d */ /* 0x004fec0000010000 */
[----:B------:R-:W-:Y:S05]  /*7210*/  @P0 BRA `(.L_x_113) ;  /* 0x0000000000280947 */ /* 0x000fea0003800000 */
[----:B------:R-:W-:Y:S01]  /*7220*/  UIADD3 UR4, UPT, UPT, UR44, 0x4200, URZ ;  /* 0x000042002c047890 */ /* 0x000fe2000fffe0ff */
[----:B------:R-:W-:Y:S05]  /*7230*/  UMOV UR51, UR36 ;  /* 0x0000002400337c82 */ /* 0x000fea0008000000 */
[----:B------:R-:W-:Y:S01]  /*7240*/  MOV R88, UR4 ;  /* 0x0000000400587c02 */ /* 0x000fe20008000f00 */
[----:B------:R-:W-:Y:S03]  /*7250*/  UIADD3 UR4, UP0, UPT, UR62, 0x680, URZ ;  /* 0x000006803e047890 */ /* 0x000fe6000ff1e0ff */
[----:B------:R-:W-:Y:S01]  /*7260*/  R2UR UR48, R88 ;  /* 0x00000000583072ca */ /* 0x000fe200000e0000 */
[----:B------:R-:W-:Y:S11]  /*7270*/  UIADD3.X UR5, UPT, UPT, URZ, UR63, URZ, UP0, !UPT ;  /* 0x0000003fff057290 */ /* 0x000ff600087fe4ff */
[----:B------:R-:W-:Y:S01]  /*7280*/  @!UPT UIADD3 URZ, UPT, UPT, URZ, URZ, URZ ;  /* 0x000000fffffff290 */ /* 0x000fe2000fffe0ff */
[----:B------:R2:W-:Y:S01]  /*7290*/  UTMASTG.3D [UR48], [UR4] ;  /* 0x00000030040073b5 */ /* 0x0005e20008010000 */
[----:B------:R0:W-:Y:S01]  /*72a0*/  UTMACMDFLUSH ;  /* 0x00000000000079b7 */ /* 0x0001e20000000000 */
[----:B--2---:R-:W-:Y:S04]  /*72b0*/  DEPBAR.LE SB0, 0x1 ;  /* 0x000080400000791a */ /* 0x004fe80000000000 */
.L_x_113:
[----:B------:R-:W-:Y:S05]  /*72c0*/  BSYNC.RECONVERGENT B0 ;  /* 0x0000000000007941 */ /* 0x000fea0003800200 */
.L_x_112:
[----:B------:R-:W-:Y:S06]  /*72d0*/  BAR.SYNC.DEFER_BLOCKING 0x1, 0x80 ;  /* 0x0042000000007b1d */ /* 0x000fec0000010000 */
[----:B------:R-:W2:Y:S01]  /*72e0*/  @P6 SYNCS.PHASECHK.TRANS64.TRYWAIT P0, [R0+URZ+0xa0], R2 ;  /* 0x0000a002000065a7 */ /* 0x000ea200080011ff */
[----:B------:R-:W-:Y:S01]  /*72f0*/  BSSY B1, `(.L_x_114) ;  /* 0x000001f000017945 */ /* 0x000fe20003800000 */
[----:B--2---:R-:W-:Y:S03]  /*7300*/  @P6 SEL R53, RZ, 0x1, !P0 ;  /* 0x00000001ff356807 */ /* 0x004fe60004000000 */
[----:B------:R-:W-:Y:S05]  /*7310*/  @!P6 BRA `(.L_x_115) ;  /* 0x000000000070e947 */ /* 0x000fea0003800000 */
[----:B------:R-:W-:Y:S01]  /*7320*/  ISETP.NE.AND P1, PT, R54, RZ, PT ;  /* 0x000000ff3600720c */ /* 0x000fe20003f25270 */
[----:B------:R-:W-:Y:S01]  /*7330*/  BSSY B0, `(.L_x_116) ;  /* 0x0000008000007945 */ /* 0x000fe20003800000 */
[----:B------:R-:W-:Y:S11]  /*7340*/  ISETP.NE.AND P0, PT, R53, RZ, PT ;  /* 0x000000ff3500720c */ /* 0x000ff60003f05270 */
[----:B------:R-:W-:Y:S04]  /*7350*/  @P1 IMAD R4, R84, 0x1000, R60 ;  /* 0x0000100054041824 */ /* 0x000fe800078e023c */
[----:B------:R-:W-:Y:S01]  /*7360*/  @P1 IMAD.IADD R3, R55, 0x1, R4 ;  /* 0x0000000137031824 */ /* 0x000fe200078e0204 */
[----:B------:R-:W-:Y:S06]  /*7370*/  @P0 BRA `(.L_x_117) ;  /* 0x00000000000c0947 */ /* 0x000fec0003800000 */
[----:B------:R-:W-:Y:S04]  /*7380*/  SHF.L.U32 R2, R83, 0x1f, RZ ;  /* 0x0000001f53027819 */ /* 0x000fe800000006ff */
[----:B------:R-:W2:Y:S02]  /*7390*/  SYNCS.PHASECHK.TRANS64.TRYWAIT P0, [R0+URZ+0xa0], R2 ;  /* 0x0000a002000075a7 */ /* 0x000ea400080011ff */
[----:B--2---:R-:W-:Y:S05]  /*73a0*/  @!P0 BRA `(.L_x_118) ;  /* 0x00000034006c8947 */ /* 0x004fea0003800000 */
.L_x_117:
[----:B------:R-:W-:Y:S05]  /*73b0*/  BSYNC B0 ;  /* 0x0000000000007941 */ /* 0x000fea0003800000 */
.L_x_116:
[----:B------:R-:W-:Y:S01]  /*73c0*/  ISETP.NE.AND P0, PT, R54, RZ, PT ;  /* 0x000000ff3600720c */ /* 0x000fe20003f05270 */
[----:B--2---:R-:W-:Y:S02]  /*73d0*/  VIADD R2, R0, 0xc0 ;  /* 0x000000c000027836 */ /* 0x004fe40000000000 */
[----:B------:R-:W-:Y:S02]  /*73e0*/  IMAD.U32 R0, RZ, RZ, UR45 ;  /* 0x0000002dff007e24 */ /* 0x000fe4000f8e00ff */
[----:B------:R-:W-:Y:S03]  /*73f0*/  VIADD R84, R84, 0x1 ;  /* 0x0000000154547836 */ /* 0x000fe60000000000 */
[----:B------:R-:W-:Y:S05]  /*7400*/  PRMT R0, R0, 0x654, R2 ;  /* 0x0000065400007816 */ /* 0x000fea0000000002 */
[----:B------:R2:W3:Y:S04]  /*7410*/  @P0 LDS.128 R48, [R4+0x200] ;  /* 0x0002000004300984 */ /* 0x0004e80000000c00 */
[----:B------:R2:W4:Y:S01]  /*7420*/  @P0 LDS.128 R44, [R3+0x210] ;  /* 0x00021000032c0984 */ /* 0x0005220000000c00 */
        /* <DEDUP_REMOVED lines=10> */
[----:B--23--:R-:W-:Y:S02]  /*74d0*/  LOP3.LUT R83, R83, R0, RZ, 0x3c, !PT ;  /* 0x0000000053537212 */ /* 0x00cfe400078e3cff */
.L_x_115:
[----:B------:R-:W-:Y:S05]  /*74e0*/  BSYNC B1 ;  /* 0x0000000000017941 */ /* 0x000fea0003800000 */
.L_x_114:
[----:B------:R-:W-:Y:S05]  /*74f0*/  VIADD R0, R39, 0x40 ;  /* 0x0000004027007836 */ /* 0x000fea0000000000 */
[----:B------:R-:W-:Y:S04]  /*7500*/  SHF.R.U32.HI R0, RZ, 0x15, R0 ;  /* 0x00000015ff007819 */ /* 0x000fe80000011600 */
[----:B------:R-:W-:Y:S11]  /*7510*/  LOP3.LUT P0, RZ, R0, 0x3, R79, 0x48, !PT ;  /* 0x0000000300ff7812 */ /* 0x000ff6000780484f */
[----:B------:R-:W-:Y:S02]  /*7520*/  @!UPT UIADD3 URZ, UPT, UPT, URZ, URZ, URZ ;  /* 0x000000fffffff290 */ /* 0x000fe4000fffe0ff */
[----:B------:R-:W-:Y:S05]  /*7530*/  @!P0 BRA `(.L_x_119) ;  /* 0x0000000000408947 */ /* 0x000fea0003800000 */
[----:B------:R-:W2:Y:S01]  /*7540*/  LDCU.64 UR8, c[0x4][0x78] ;  /* 0x01000f00ff0877ac */ /* 0x000ea20008000a00 */
[----:B------:R-:W-:Y:S01]  /*7550*/  MOV R3, 0x0 ;  /* 0x0000000000037802 */ /* 0x000fe20000000f00 */
[----:B------:R-:W-:Y:S02]  /*7560*/  HFMA2 R12, -RZ, RZ, 0, 5.9604644775390625e-08 ;  /* 0x00000001ff0c7431 */ /* 0x000fe400000001ff */
[----:B------:R-:W-:Y:S02]  /*7570*/  IMAD.MOV.U32 R8, RZ, RZ, 0x192 ;  /* 0x00000192ff087424 */ /* 0x000fe400078e00ff */
[----:B------:R-:W-:Y:S01]  /*7580*/  IMAD.MOV.U32 R13, RZ, RZ, RZ ;  /* 0x000000ffff0d7224 */ /* 0x000fe200078e00ff */
[----:B------:R-:W3:Y:S01]  /*7590*/  LDCU.64 UR6, c[0x4][0x80] ;  /* 0x01001000ff0677ac */ /* 0x000ee20008000a00 */
[----:B------:R-:W1:Y:S01]  /*75a0*/  LDC.64 R2, c[0x4][R3] ;  /* 0x0100000003027b82 */ /* 0x000e620000000a00 */
[----:B------:R-:W5:Y:S01]  /*75b0*/  LDCU.64 UR4, c[0x4][0x18] ;  /* 0x01000300ff0477ac */ /* 0x000f620008000a00 */
[----:B--2---:R-:W-:Y:S01]  /*75c0*/  MOV R5, UR9 ;  /* 0x0000000900057c02 */ /* 0x004fe20008000f00 */
[----:B------:R-:W-:Y:S01]  /*75d0*/  IMAD.U32 R4, RZ, RZ, UR8 ;  /* 0x00000008ff047e24 */ /* 0x000fe2000f8e00ff */
[----:B---3--:R-:W-:Y:S01]  /*75e0*/  MOV R7, UR7 ;  /* 0x0000000700077c02 */ /* 0x008fe20008000f00 */
[----:B------:R-:W-:Y:S01]  /*75f0*/  IMAD.U32 R6, RZ, RZ, UR6 ;  /* 0x00000006ff067e24 */ /* 0x000fe2000f8e00ff */
[----:B-----5:R-:W-:Y:S01]  /*7600*/  MOV R11, UR5 ;  /* 0x00000005000b7c02 */ /* 0x020fe20008000f00 */
[----:B------:R-:W-:Y:S02]  /*7610*/  IMAD.U32 R10, RZ, RZ, UR4 ;  /* 0x00000004ff0a7e24 */ /* 0x000fe4000f8e00ff */
[----:B------:R-:W-:Y:S07]  /*7620*/  LEPC R20, `(.L_x_119) ;  /* 0x000000001014794e */ /* 0x000fee0000000000 */
[----:B-1--4-:R-:W-:Y:S05]  /*7630*/  CALL.ABS.NOINC R2 ;  /* 0x0000000002007343 */ /* 0x012fea0003c00000 */
.L_x_119:
[C---:B------:R-:W-:Y:S01]  /*7640*/  SHF.L.U32 R2, R48.reuse, 0x10, RZ ;  /* 0x0000001030027819 */ /* 0x040fe200000006ff */
[----:B------:R-:W-:Y:S05]  /*7650*/  WARPSYNC.ALL ;  /* 0x0000000000007948 */ /* 0x000fea0003800000 */
[----:B------:R-:W-:Y:S01]  /*7660*/  R2UR UR4, R39 ;  /* 0x00000000270472ca */ /* 0x000fe200000e0000 */
[----:B------:R-:W-:Y:S01]  /*7670*/  BSSY.RECONVERGENT B0, `(.L_x_120) ;  /* 0x0000099000007945 */ /* 0x000fe20003800200 */
[C---:B------:R-:W-:Y:S02]  /*7680*/  PRMT R3, R48.reuse, 0x8880, RZ ;  /* 0x0000888030037816 */ /* 0x040fe400000000ff */
[----:B------:R-:W-:Y:S02]  /*7690*/  SHF.L.U32 R41, R48, 0x8, RZ ;  /* 0x0000000830297819 */ /* 0x000fe400000006ff */
[C---:B------:R-:W-:Y:S02]  /*76a0*/  SHF.L.U32 R42, R49.reuse, 0x10, RZ ;  /* 0x00000010312a7819 */ /* 0x040fe400000006ff */
[----:B------:R-:W-:Y:S02]  /*76b0*/  SHF.L.U32 R43, R49, 0x8, RZ ;  /* 0x00000008312b7819 */ /* 0x000fe400000006ff */
[----:B------:R-:W-:Y:S02]  /*76c0*/  SHF.R.S32.HI R42, RZ, 0x18, R42 ;  /* 0x00000018ff2a7819 */ /* 0x000fe4000001142a */
[----:B------:R-:W-:Y:S01]  /*76d0*/  SHF.R.S32.HI R43, RZ, 0x18, R43 ;  /* 0x00000018ff2b7819 */ /* 0x000fe2000001142b */
[----:B-1----:R-:W-:Y:S01]  /*76e0*/  LDTM.16dp32bit_t0_t15.x32 R4, tmem[UR4+0x40] ;  /* 0x00004004000479ee */ /* 0x002fe20008a80000 */
[----:B------:R-:W1:Y:S01]  /*76f0*/  LDTM.16dp32bit_t16_t31.x32 R4, tmem[UR4+0x60] ;  /* 0x00006004000479ee */ /* 0x000e620008aa0000 */
[----:B------:R-:W-:Y:S02]  /*7700*/  ISETP.NE.AND P0, PT, R89, RZ, PT ;  /* 0x000000ff5900720c */ /* 0x000fe40003f05270 */
[----:B------:R-:W-:Y:S01]  /*7710*/  ISETP.NE.AND P6, PT, R61, RZ, PT ;  /* 0x000000ff3d00720c */ /* 0x000fe20003fc5270 */
[C---:B-1----:R-:W-:Y:S01]  /*7720*/  IMAD R0, R38.reuse, R4, RZ ;  /* 0x0000000426007224 */ /* 0x042fe200078e02ff */
        /* <DEDUP_REMOVED lines=14> */
[----:B------:R-:W-:Y:S01]  /*7810*/  IMAD R5, R38, R9, RZ ;  /* 0x0000000926057224 */ /* 0x000fe200078e02ff */
[----:B------:R-:W-:Y:S01]  /*7820*/  PRMT R7, R50, 0x8880, RZ ;  /* 0x0000888032077816 */ /* 0x000fe200000000ff */
[----:B------:R-:W-:Y:S01]  /*7830*/  IMAD R12, R38, R16, RZ ;  /* 0x00000010260c7224 */ /* 0x000fe200078e02ff */
[----:B------:R-:W-:Y:S01]  /*7840*/  I2IP.S8.S32.SAT R56, R2, R0, R56 ;  /* 0x0000000002387239 */ /* 0x000fe20000001438 */
[C---:B------:R-:W-:Y:S01]  /*7850*/  IMAD R9, R38.reuse, R13, RZ ;  /* 0x0000000d26097224 */ /* 0x040fe200078e02ff */
[----:B------:R-:W-:Y:S01]  /*7860*/  SHF.R.S32.HI R3, RZ, 0x18, R49 ;  /* 0x00000018ff037819 */ /* 0x000fe20000011431 */
[----:B------:R-:W-:Y:S01]  /*7870*/  IMAD R16, R38, R20, RZ ;  /* 0x0000001426107224 */ /* 0x000fe200078e02ff */
[----:B----4-:R-:W-:Y:S01]  /*7880*/  SHF.L.U32 R0, R44, 0x10, RZ ;  /* 0x000000102c007819 */ /* 0x010fe200000006ff */
[----:B------:R-:W-:Y:S01]  /*7890*/  IMAD R13, R38, R17, RZ ;  /* 0x00000011260d7224 */ /* 0x000fe200078e02ff */
[----:B------:R-:W-:Y:S01]  /*78a0*/  SHF.L.U32 R2, R44, 0x8, RZ ;  /* 0x000000082c027819 */ /* 0x000fe200000006ff */
[C---:B------:R-:W-:Y:S01]  /*78b0*/  IMAD R20, R38.reuse, R24, RZ ;  /* 0x0000001826147224 */ /* 0x040fe200078e02ff */
[----:B------:R-:W-:Y:S01]  /*78c0*/  SHF.R.S32.HI R0, RZ, 0x18, R0 ;  /* 0x00000018ff007819 */ /* 0x000fe20000011400 */
[C---:B------:R-:W-:Y:S01]  /*78d0*/  IMAD R17, R38.reuse, R21, RZ ;  /* 0x0000001526117224 */ /* 0x040fe200078e02ff */
[----:B------:R-:W-:Y:S01]  /*78e0*/  SHF.R.S32.HI R2, RZ, 0x18, R2 ;  /* 0x00000018ff027819 */ /* 0x000fe20000011402 */
[C---:B------:R-:W-:Y:S02]  /*78f0*/  IMAD R24, R38.reuse, R28, RZ ;  /* 0x0000001c26187224 */ /* 0x040fe400078e02ff */
[C---:B------:R-:W-:Y:S02]  /*7900*/  IMAD R6, R38.reuse, R10, RZ ;  /* 0x0000000a26067224 */ /* 0x040fe400078e02ff */
[C---:B------:R-:W-:Y:S02]  /*7910*/  IMAD R21, R38.reuse, R25, RZ ;  /* 0x0000001926157224 */ /* 0x040fe400078e02ff */
[----:B------:R-:W-:Y:S01]  /*7920*/  IMAD R28, R38, R32, RZ ;  /* 0x00000020261c7224 */ /* 0x000fe200078e02ff */
[----:B------:R-:W-:Y:S01]  /*7930*/  SHF.L.U32 R32, R50, 0x10, RZ ;  /* 0x0000001032207819 */ /* 0x000fe200000006ff */
[-C--:B------:R-:W-:Y:S02]  /*7940*/  IMAD R4, R41, R40.reuse, R4 ;  /* 0x0000002829047224 */ /* 0x080fe400078e0204 */
[----:B------:R-:W-:Y:S01]  /*7950*/  IMAD R25, R38, R29, RZ ;  /* 0x0000001d26197224 */ /* 0x000fe200078e02ff */
[----:B------:R-:W-:Y:S01]  /*7960*/  SHF.R.S32.HI R32, RZ, 0x18, R32 ;  /* 0x00000018ff207819 */ /* 0x000fe20000011420 */
[----:B------:R-:W-:Y:S02]  /*7970*/  IMAD R5, R42, R40, R5 ;  /* 0x000000282a057224 */ /* 0x000fe400078e0205 */
[----:B------:R-:W-:Y:S01]  /*7980*/  IMAD R29, R38, R33, RZ ;  /* 0x00000021261d7224 */ /* 0x000fe200078e02ff */
[----:B------:R-:W-:Y:S01]  /*7990*/  SHF.L.U32 R33, R50, 0x8, RZ ;  /* 0x0000000832217819 */ /* 0x000fe200000006ff */
[C---:B------:R-:W-:Y:S02]  /*79a0*/  IMAD R11, R38.reuse, R11, RZ ;  /* 0x0000000b260b7224 */ /* 0x040fe400078e02ff */
[C---:B------:R-:W-:Y:S01]  /*79b0*/  IMAD R10, R38.reuse, R14, RZ ;  /* 0x0000000e260a7224 */ /* 0x040fe200078e02ff */
[----:B------:R-:W-:Y:S01]  /*79c0*/  SHF.R.S32.HI R33, RZ, 0x18, R33 ;  /* 0x00000018ff217819 */ /* 0x000fe20000011421 */
[----:B------:R-:W-:Y:S02]  /*79d0*/  IMAD R6, R43, R40, R6 ;  /* 0x000000282b067224 */ /* 0x000fe400078e0206 */
[C---:B------:R-:W-:Y:S02]  /*79e0*/  IMAD R14, R38.reuse, R18, RZ ;  /* 0x00000012260e7224 */ /* 0x040fe400078e02ff */
[C---:B------:R-:W-:Y:S02]  /*79f0*/  IMAD R18, R38.reuse, R22, RZ ;  /* 0x0000001626127224 */ /* 0x040fe400078e02ff */
[----:B------:R-:W-:Y:S01]  /*7a00*/  IMAD R11, R3, R40, R11 ;  /* 0x00000028030b7224 */ /* 0x000fe200078e020b */
[----:B------:R-:W-:Y:S01]  /*7a10*/  PRMT R3, R51, 0x8880, RZ ;  /* 0x0000888033037816 */ /* 0x000fe200000000ff */
[C---:B------:R-:W-:Y:S02]  /*7a20*/  IMAD R22, R38.reuse, R26, RZ ;  /* 0x0000001a26167224 */ /* 0x040fe400078e02ff */
[C---:B------:R-:W-:Y:S01]  /*7a30*/  IMAD R26, R38.reuse, R30, RZ ;  /* 0x0000001e261a7224 */ /* 0x040fe200078e02ff */
[----:B------:R-:W-:Y:S01]  /*7a40*/  I2IP.S8.S32.SAT R11, R11, R6, RZ ;  /* 0x000000060b0b7239 */ /* 0x000fe200000014ff */
[----:B------:R-:W-:Y:S01]  /*7a50*/  IMAD R8, R7, R40, R8 ;  /* 0x0000002807087224 */ /* 0x000fe200078e0208 */
[----:B------:R-:W-:Y:S01]  /*7a60*/  SHF.L.U32 R6, R51, 0x10, RZ ;  /* 0x0000001033067819 */ /* 0x000fe200000006ff */
[----:B------:R-:W-:Y:S01]  /*7a70*/  IMAD R30, R38, R34, RZ ;  /* 0x00000022261e7224 */ /* 0x000fe200078e02ff */
[----:B------:R-:W-:Y:S01]  /*7a80*/  SHF.R.S32.HI R34, RZ, 0x18, R50 ;  /* 0x00000018ff227819 */ /* 0x000fe20000011432 */
[----:B------:R-:W-:Y:S01]  /*7a90*/  IMAD R9, R32, R40, R9 ;  /* 0x0000002820097224 */ /* 0x000fe200078e0209 */
[----:B------:R-:W-:Y:S01]  /*7aa0*/  SHF.R.S32.HI R6, RZ, 0x18, R6 ;  /* 0x00000018ff067819 */ /* 0x000fe20000011406 */
[----:B------:R-:W-:Y:S01]  /*7ab0*/  IMAD R15, R38, R15, RZ ;  /* 0x0000000f260f7224 */ /* 0x000fe200078e02ff */
[----:B------:R-:W-:Y:S01]  /*7ac0*/  I2IP.S8.S32.SAT R57, R5, R4, R11 ;  /* 0x0000000405397239 */ /* 0x000fe2000000140b */
[-C--:B------:R-:W-:Y:S01]  /*7ad0*/  IMAD R10, R33, R40.reuse, R10 ;  /* 0x00000028210a7224 */ /* 0x080fe200078e020a */
[----:B------:R-:W-:Y:S01]  /*7ae0*/  SHF.L.U32 R5, R45, 0x10, RZ ;  /* 0x000000102d057819 */ /* 0x000fe200000006ff */
[----:B------:R-:W-:Y:S01]  /*7af0*/  IMAD.SHL.U32 R7, R51, 0x100, RZ ;  /* 0x0000010033077824 */ /* 0x000fe200078e00ff */
[----:B------:R-:W-:Y:S01]  /*7b00*/  PRMT R4, R45, 0x8880, RZ ;  /* 0x000088802d047816 */ /* 0x000fe200000000ff */
[-C--:B------:R-:W-:Y:S01]  /*7b10*/  IMAD R15, R34, R40.reuse, R15 ;  /* 0x00000028220f7224 */ /* 0x080fe200078e020f */
[----:B------:R-:W-:Y:S01]  /*7b20*/  SHF.R.S32.HI R5, RZ, 0x18, R5 ;  /* 0x00000018ff057819 */ /* 0x000fe20000011405 */
[-C--:B------:R-:W-:Y:S01]  /*7b30*/  IMAD R12, R3, R40.reuse, R12 ;  /* 0x00000028030c7224 */ /* 0x080fe200078e020c */
[----:B------:R-:W-:Y:S01]  /*7b40*/  SHF.R.S32.HI R7, RZ, 0x18, R7 ;  /* 0x00000018ff077819 */ /* 0x000fe20000011407 */
[----:B------:R-:W-:Y:S01]  /*7b50*/  IMAD R13, R6, R40, R13 ;  /* 0x00000028060d7224 */ /* 0x000fe200078e020d */
[----:B------:R-:W-:Y:S01]  /*7b60*/  I2IP.S8.S32.SAT R15, R15, R10, RZ ;  /* 0x0000000a0f0f7239 */ /* 0x000fe200000014ff */
[----:B------:R-:W-:Y:S01]  /*7b70*/  IMAD R19, R38, R19, RZ ;  /* 0x0000001326137224 */ /* 0x000fe200078e02ff */
[----:B------:R-:W-:Y:S01]  /*7b80*/  SHF.R.S32.HI R10, RZ, 0x18, R51 ;  /* 0x00000018ff0a7819 */ /* 0x000fe20000011433 */
[----:B------:R-:W-:Y:S01]  /*7b90*/  IMAD R14, R7, R40, R14 ;  /* 0x00000028070e7224 */ /* 0x000fe200078e020e */
[----:B------:R-:W-:Y:S01]  /*7ba0*/  PRMT R3, R44, 0x8880, RZ ;  /* 0x000088802c037816 */ /* 0x000fe200000000ff */
[----:B------:R-:W-:Y:S01]  /*7bb0*/  IMAD R23, R38, R23, RZ ;  /* 0x0000001726177224 */ /* 0x000fe200078e02ff */
[----:B------:R-:W-:Y:S01]  /*7bc0*/  I2IP.S8.S32.SAT R58, R9, R8, R15 ;  /* 0x00000008093a7239 */ /* 0x000fe2000000140f */
[-C--:B------:R-:W-:Y:S02]  /*7bd0*/  IMAD R19, R10, R40.reuse, R19 ;  /* 0x000000280a137224 */ /* 0x080fe400078e0213 */
[-C--:B------:R-:W-:Y:S01]  /*7be0*/  IMAD R16, R3, R40.reuse, R16 ;  /* 0x0000002803107224 */ /* 0x080fe200078e0210 */
[----:B------:R-:W-:Y:S01]  /*7bf0*/  SHF.R.S32.HI R3, RZ, 0x18, R44 ;  /* 0x00000018ff037819 */ /* 0x000fe2000001142c */
[----:B------:R-:W-:Y:S01]  /*7c00*/  IMAD R17, R0, R40, R17 ;  /* 0x0000002800117224 */ /* 0x000fe200078e0211 */
[----:B------:R-:W-:Y:S01]  /*7c10*/  I2IP.S8.S32.SAT R14, R19, R14, RZ ;  /* 0x0000000e130e7239 */ /* 0x000fe200000014ff */
[----:B------:R-:W-:Y:S02]  /*7c20*/  IMAD.SHL.U32 R0, R45, 0x100, RZ ;  /* 0x000001002d007824 */ /* 0x000fe400078e00ff */
[-C--:B------:R-:W-:Y:S01]  /*7c30*/  IMAD R18, R2, R40.reuse, R18 ;  /* 0x0000002802127224 */ /* 0x080fe200078e0212 */
[----:B------:R-:W-:Y:S01]  /*7c40*/  SHF.R.S32.HI R2, RZ, 0x18, R45 ;  /* 0x00000018ff027819 */ /* 0x000fe2000001142d */
[-C--:B------:R-:W-:Y:S01]  /*7c50*/  IMAD R23, R3, R40.reuse, R23 ;  /* 0x0000002803177224 */ /* 0x080fe200078e0217 */
[----:B------:R-:W-:Y:S01]  /*7c60*/  SHF.R.S32.HI R0, RZ, 0x18, R0 ;  /* 0x00000018ff007819 */ /* 0x000fe20000011400 */
[-C--:B------:R-:W-:Y:S01]  /*7c70*/  IMAD R20, R4, R40.reuse, R20 ;  /* 0x0000002804147224 */ /* 0x080fe200078e0214 */
[C---:B------:R-:W-:Y:S01]  /*7c80*/  SHF.L.U32 R4, R46.reuse, 0x10, RZ ;  /* 0x000000102e047819 */ /* 0x040fe200000006ff */
[-C--:B------:R-:W-:Y:S01]  /*7c90*/  IMAD R21, R5, R40.reuse, R21 ;  /* 0x0000002805157224 */ /* 0x080fe200078e0215 */
[----:B------:R-:W-:Y:S01]  /*7ca0*/  PRMT R3, R46, 0x8880, RZ ;  /* 0x000088802e037816 */ /* 0x000fe200000000ff */
[----:B------:R-:W-:Y:S01]  /*7cb0*/  IMAD R27, R38, R27, RZ ;  /* 0x0000001b261b7224 */ /* 0x000fe200078e02ff */
[----:B------:R-:W-:Y:S01]  /*7cc0*/  SHF.L.U32 R5, R46, 0x8, RZ ;  /* 0x000000082e057819 */ /* 0x000fe200000006ff */
[-C--:B------:R-:W-:Y:S01]  /*7cd0*/  IMAD R22, R0, R40.reuse, R22 ;  /* 0x0000002800167224 */ /* 0x080fe200078e0216 */
[----:B------:R-:W-:Y:S01]  /*7ce0*/  SHF.R.S32.HI R4, RZ, 0x18, R4 ;  /* 0x00000018ff047819 */ /* 0x000fe20000011404 */
[-C--:B------:R-:W-:Y:S01]  /*7cf0*/  IMAD R27, R2, R40.reuse, R27 ;  /* 0x00000028021b7224 */ /* 0x080fe200078e021b */
[----:B------:R-:W-:Y:S01]  /*7d00*/  SHF.R.S32.HI R5, RZ, 0x18, R5 ;  /* 0x00000018ff057819 */ /* 0x000fe20000011405 */
[-C--:B------:R-:W-:Y:S01]  /*7d10*/  IMAD R24, R3, R40.reuse, R24 ;  /* 0x0000002803187224 */ /* 0x080fe200078e0218 */
[C---:B------:R-:W-:Y:S01]  /*7d20*/  SHF.L.U32 R3, R47.reuse, 0x10, RZ ;  /* 0x000000102f037819 */ /* 0x040fe200000006ff */
[-C--:B------:R-:W-:Y:S01]  /*7d30*/  IMAD R25, R4, R40.reuse, R25 ;  /* 0x0000002804197224 */ /* 0x080fe200078e0219 */
[----:B------:R-:W-:Y:S01]  /*7d40*/  SHF.R.S32.HI R0, RZ, 0x18, R46 ;  /* 0x00000018ff007819 */ /* 0x000fe2000001142e */
[----:B------:R-:W-:Y:S01]  /*7d50*/  IMAD R31, R38, R31, RZ ;  /* 0x0000001f261f7224 */ /* 0x000fe200078e02ff */
[----:B------:R-:W-:Y:S01]  /*7d60*/  PRMT R2, R47, 0x8880, RZ ;  /* 0x000088802f027816 */ /* 0x000fe200000000ff */
[-C--:B------:R-:W-:Y:S01]  /*7d70*/  IMAD R26, R5, R40.reuse, R26 ;  /* 0x00000028051a7224 */ /* 0x080fe200078e021a */
[----:B------:R-:W-:Y:S01]  /*7d80*/  SHF.L.U32 R4, R47, 0x8, RZ ;  /* 0x000000082f047819 */ /* 0x000fe200000006ff */
[-C--:B------:R-:W-:Y:S01]  /*7d90*/  IMAD R31, R0, R40.reuse, R31 ;  /* 0x00000028001f7224 */ /* 0x080fe200078e021f */
[----:B------:R-:W-:Y:S01]  /*7da0*/  SHF.R.S32.HI R3, RZ, 0x18, R3 ;  /* 0x00000018ff037819 */ /* 0x000fe20000011403 */
[-C--:B------:R-:W-:Y:S01]  /*7db0*/  IMAD R28, R2, R40.reuse, R28 ;  /* 0x00000028021c7224 */ /* 0x080fe200078e021c */
[----:B------:R-:W-:Y:S01]  /*7dc0*/  SHF.R.S32.HI R4, RZ, 0x18, R4 ;  /* 0x00000018ff047819 */ /* 0x000fe20000011404 */
[----:B------:R-:W-:Y:S01]  /*7dd0*/  IMAD R35, R38, R35, RZ ;  /* 0x0000002326237224 */ /* 0x000fe200078e02ff */
[----:B------:R-:W-:Y:S01]  /*7de0*/  SHF.R.S32.HI R5, RZ, 0x18, R47 ;  /* 0x00000018ff057819 */ /* 0x000fe2000001142f */
[----:B------:R-:W-:Y:S01]  /*7df0*/  IMAD R29, R3, R40, R29 ;  /* 0x00000028031d7224 */ /* 0x000fe200078e021d */
[----:B------:R-:W-:Y:S01]  /*7e00*/  I2IP.S8.S32.SAT R59, R13, R12, R14 ;  /* 0x0000000c0d3b7239 */ /* 0x000fe2000000140e */
[----:B------:R-:W-:Y:S01]  /*7e10*/  IMAD R30, R4, R40, R30 ;  /* 0x00000028041e7224 */ /* 0x000fe200078e021e */
[----:B------:R-:W-:Y:S01]  /*7e20*/  I2IP.S8.S32.SAT R18, R23, R18, RZ ;  /* 0x0000001217127239 */ /* 0x000fe200000014ff */
[----:B------:R-:W-:Y:S01]  /*7e30*/  IMAD R35, R5, R40, R35 ;  /* 0x0000002805237224 */ /* 0x000fe200078e0223 */
[----:B------:R-:W-:Y:S01]  /*7e40*/  I2IP.S8.S32.SAT R22, R27, R22, RZ ;  /* 0x000000161b167239 */ /* 0x000fe200000014ff */
[----:B------:R1:W-:Y:S01]  /*7e50*/  STS.128 [R69+UR44+0x5200], R56 ;  /* 0x0052003845007988 */ /* 0x0003e20008000c2c */
[----:B------:R-:W-:Y:S02]  /*7e60*/  I2IP.S8.S32.SAT R26, R31, R26, RZ ;  /* 0x0000001a1f1a7239 */ /* 0x000fe400000014ff */
[----:B------:R-:W-:Y:S02]  /*7e70*/  I2IP.S8.S32.SAT R19, R35, R30, RZ ;  /* 0x0000001e23137239 */ /* 0x000fe400000014ff */
[----:B------:R-:W-:Y:S02]  /*7e80*/  I2IP.S8.S32.SAT R16, R17, R16, R18 ;  /* 0x0000001011107239 */ /* 0x000fe40000001412 */
[----:B------:R-:W-:Y:S02]  /*7e90*/  I2IP.S8.S32.SAT R17, R21, R20, R22 ;  /* 0x0000001415117239 */ /* 0x000fe40000001416 */
        /* <DEDUP_REMOVED lines=13> */
[----:B------:R-:W-:Y:S02]  /*7f70*/  UIADD3 UR4, UP0, UPT, UR62, 0x680, URZ ;  /* 0x000006803e047890 */ /* 0x000fe4000ff1e0ff */
[----:B------:R-:W-:Y:S02]  /*7f80*/  UIADD3 UR9, UPT, UPT, UR49, 0x40, URZ ;  /* 0x0000004031097890 */ /* 0x000fe4000fffe0ff */
[----:B------:R-:W-:Y:S02]  /*7f90*/  UIADD3 UR8, UPT, UPT, UR44, 0x5200, URZ ;  /* 0x000052002c087890 */ /* 0x000fe4000fffe0ff */
[----:B------:R-:W-:Y:S01]  /*7fa0*/  UIADD3.X UR5, UPT, UPT, URZ, UR63, URZ, UP0, !UPT ;  /* 0x0000003fff057290 */ /* 0x000fe200087fe4ff */
[----:B------:R-:W-:Y:S01]  /*7fb0*/  UMOV UR10, UR50 ;  /* 0x00000032000a7c82 */ /* 0x000fe20008000000 */
[----:B------:R-:W-:Y:S07]  /*7fc0*/  UMOV UR11, UR36 ;  /* 0x00000024000b7c82 */ /* 0x000fee0008000000 */
[----:B------:R2:W-:Y:S01]  /*7fd0*/  UTMASTG.3D [UR8], [UR4] ;  /* 0x00000008040073b5 */ /* 0x0005e20008010000 */
[----:B------:R0:W-:Y:S01]  /*7fe0*/  UTMACMDFLUSH ;  /* 0x00000000000079b7 */ /* 0x0001e20000000000 */
[----:B--2---:R-:W-:Y:S04]  /*7ff0*/  DEPBAR.LE SB0, 0x1 ;  /* 0x000080400000791a */ /* 0x004fe80000000000 */
.L_x_121:
[----:B------:R-:W-:Y:S05]  /*8000*/  BSYNC.RECONVERGENT B0 ;  /* 0x0000000000007941 */ /* 0x000fea0003800200 */
.L_x_120:
        /* <DEDUP_REMOVED lines=14> */
.L_x_125:
[----:B------:R-:W-:Y:S05]  /*80f0*/  BSYNC B0 ;  /* 0x0000000000007941 */ /* 0x000fea0003800000 */
.L_x_124:
[----:B------:R-:W-:Y:S01]  /*8100*/  ISETP.NE.AND P0, PT, R54, RZ, PT ;  /* 0x000000ff3600720c */ /* 0x000fe20003f05270 */
[----:B------:R-:W-:Y:S11]  /*8110*/  VIADD R84, R84, 0x1 ;  /* 0x0000000154547836 */ /* 0x000ff60000000000 */
[----:B------:R-:W-:Y:S01]  /*8120*/  @!UPT UIADD3 URZ, UPT, UPT, URZ, URZ, URZ ;  /* 0x000000fffffff290 */ /* 0x000fe2000fffe0ff */
[----:B------:R3:W4:Y:S04]  /*8130*/  @P0 LDS.128 R44, [R2+0x210] ;  /* 0x00021000022c0984 */ /* 0x0007280000000c00 */
        /* <DEDUP_REMOVED lines=9> */
[----:B---3--:R-:W-:Y:S02]  /*81d0*/  VIADD R2, R0, 0xc0 ;  /* 0x000000c000027836 */ /* 0x008fe40000000000 */
[----:B--2---:R-:W-:Y:S05]  /*81e0*/  IMAD.U32 R0, RZ, RZ, UR45 ;  /* 0x0000002dff007e24 */ /* 0x004fea000f8e00ff */
[----:B------:R-:W-:Y:S04]  /*81f0*/  PRMT R0, R0, 0x654, R2 ;  /* 0x0000065400007816 */ /* 0x000fe80000000002 */
[----:B-----5:R2:W-:Y:S02]  /*8200*/  SYNCS.ARRIVE.TRANS64.RED.A1T0 RZ, [R0+URZ], RZ ;  /* 0x000000ff00ff79a7 */ /* 0x0205e400081004ff */
[----:B--2---:R-:W-:Y:S04]  /*8210*/  SEL R0, RZ, 0x1, P0 ;  /* 0x00000001ff007807 */ /* 0x004fe80000000000 */
[----:B-1--4-:R-:W-:Y:S02]  /*8220*/  LOP3.LUT R83, R83, R0, RZ, 0x3c, !PT ;  /* 0x0000000053537212 */ /* 0x012fe400078e3cff */
.L_x_123:
[----:B------:R-:W-:Y:S05]  /*8230*/  BSYNC B1 ;  /* 0x0000000000017941 */ /* 0x000fea0003800000 */
.L_x_122:
        /* <DEDUP_REMOVED lines=21> */
.L_x_127:
        /* <DEDUP_REMOVED lines=36> */
[----:B------:R-:W-:Y:S01]  /*85d0*/  SHF.L.U32 R0, R44, 0x10, RZ ;  /* 0x000000102c007819 */ /* 0x000fe200000006ff */
        /* <DEDUP_REMOVED lines=110> */
[----:B------:R-:W-:Y:S02]  /*8cc0*/  UIADD3 UR4, UPT, UPT, UR44, 0x4200, URZ ;  /* 0x000042002c047890 */ /* 0x000fe4000fffe0ff */
[----:B------:R-:W-:Y:S01]  /*8cd0*/  UIADD3 UR9, UPT, UPT, UR49, 0x80, URZ ;  /* 0x0000008031097890 */ /* 0x000fe2000fffe0ff */
[----:B------:R-:W-:Y:S01]  /*8ce0*/  UMOV UR10, UR50 ;  /* 0x00000032000a7c82 */ /* 0x000fe20008000000 */
[----:B------:R-:W-:Y:S02]  /*8cf0*/  UMOV UR11, UR36 ;  /* 0x00000024000b7c82 */ /* 0x000fe40008000000 */
        /* <DEDUP_REMOVED lines=8> */
.L_x_129:
[----:B------:R-:W-:Y:S05]  /*8d80*/  BSYNC.RECONVERGENT B0 ;  /* 0x0000000000007941 */ /* 0x000fea0003800200 */
.L_x_128:
        /* <DEDUP_REMOVED lines=14> */
.L_x_133:
[----:B------:R-:W-:Y:S05]  /*8e70*/  BSYNC B0 ;  /* 0x0000000000007941 */ /* 0x000fea0003800000 */
.L_x_132:
        /* <DEDUP_REMOVED lines=18> */
.L_x_131:
[----:B------:R-:W-:Y:S05]  /*8fa0*/  BSYNC B1 ;  /* 0x0000000000017941 */ /* 0x000fea0003800000 */
.L_x_130:
        /* <DEDUP_REMOVED lines=21> */
.L_x_135:
[----:B------:R-:W-:Y:S01]  /*9100*/  ISETP.NE.AND P0, PT, R89, RZ, PT ;  /* 0x000000ff5900720c */ /* 0x000fe20003f05270 */
[----:B------:R-:W-:Y:S05]  /*9110*/  WARPSYNC.ALL ;  /* 0x0000000000007948 */ /* 0x000fea0003800000 */
[----:B------:R-:W-:Y:S01]  /*9120*/  IMAD.SHL.U32 R66, R49, 0x100, RZ ;  /* 0x0000010031427824 */ /* 0x000fe200078e00ff */
[----:B------:R-:W-:Y:S01]  /*9130*/  R2UR UR4, R39 ;  /* 0x00000000270472ca */ /* 0x000fe200000e0000 */
[----:B------:R-:W-:Y:S01]  /*9140*/  IMAD.SHL.U32 R60, R51, 0x100, RZ ;  /* 0x00000100333c7824 */ /* 0x000fe200078e00ff */
[C---:B------:R-:W-:Y:S01]  /*9150*/  SHF.L.U32 R2, R48.reuse, 0x10, RZ ;  /* 0x0000001030027819 */ /* 0x040fe200000006ff */
[----:B----4-:R-:W-:Y:S01]  /*9160*/  IMAD.SHL.U32 R54, R45, 0x100, RZ ;  /* 0x000001002d367824 */ /* 0x010fe200078e00ff */
[C---:B------:R-:W-:Y:S01]  /*9170*/  PRMT R0, R48.reuse, 0x8880, RZ ;  /* 0x0000888030007816 */ /* 0x040fe200000000ff */
[----:B------:R-:W-:Y:S01]  /*9180*/  BSSY.RECONVERGENT B0, `(.L_x_136) ;  /* 0x000009e000007945 */ /* 0x000fe20003800200 */
[----:B------:R-:W-:Y:S02]  /*9190*/  SHF.L.U32 R3, R48, 0x8, RZ ;  /* 0x0000000830037819 */ /* 0x000fe400000006ff */
[----:B------:R-:W-:Y:S02]  /*91a0*/  SHF.R.S32.HI R2, RZ, 0x18, R2 ;  /* 0x00000018ff027819 */ /* 0x000fe40000011402 */
[----:B------:R-:W-:Y:S02]  /*91b0*/  PRMT R68, R49, 0x8880, RZ ;  /* 0x0000888031447816 */ /* 0x000fe400000000ff */
[----:B------:R-:W-:Y:S01]  /*91c0*/  SHF.R.S32.HI R3, RZ, 0x18, R3 ;  /* 0x00000018ff037819 */ /* 0x000fe20000011403 */
[----:B-1----:R-:W-:Y:S01]  /*91d0*/  LDTM.16dp32bit_t0_t15.x32 R4, tmem[UR4+0xc0] ;  /* 0x0000c004000479ee */ /* 0x002fe20008a80000 */
[----:B------:R-:W1:Y:S01]  /*91e0*/  LDTM.16dp32bit_t16_t31.x32 R4, tmem[UR4+0xe0] ;  /* 0x0000e004000479ee */ /* 0x000e620008aa0000 */
[----:B------:R-:W-:Y:S01]  /*91f0*/  NOP ;  /* 0x0000000000007918 */ /* 0x000fe20000000000 */
[----:B------:R-:W-:Y:S02]  /*9200*/  SHF.L.U32 R63, R50, 0x8, RZ ;  /* 0x00000008323f7819 */ /* 0x000fe400000006ff */
[C---:B------:R-:W-:Y:S02]  /*9210*/  PRMT R62, R51.reuse, 0x8880, RZ ;  /* 0x00008880333e7816 */ /* 0x040fe400000000ff */
[----:B------:R-:W-:Y:S02]  /*9220*/  SHF.L.U32 R61, R51, 0x10, RZ ;  /* 0x00000010333d7819 */ /* 0x000fe400000006ff */
[----:B------:R-:W-:Y:S02]  /*9230*/  R2UR UR5, R52 ;  /* 0x00000000340572ca */ /* 0x000fe400000e0000 */
[----:B------:R-:W-:Y:S01]  /*9240*/  SHF.R.S32.HI R39, RZ, 0x18, R48 ;  /* 0x00000018ff277819 */ /* 0x000fe20000011430 */
[----:B------:R-:W-:Y:S01]  /*9250*/  IMAD.SHL.U32 R48, R47, 0x100, RZ ;  /* 0x000001002f307824 */ /* 0x000fe200078e00ff */
[----:B------:R-:W-:Y:S02]  /*9260*/  SHF.L.U32 R67, R49, 0x10, RZ ;  /* 0x0000001031437819 */ /* 0x000fe400000006ff */
[C---:B------:R-:W-:Y:S02]  /*9270*/  PRMT R65, R50.reuse, 0x8880, RZ ;  /* 0x0000888032417816 */ /* 0x040fe400000000ff */
[----:B------:R-:W-:Y:S02]  /*9280*/  SHF.R.S32.HI R41, RZ, 0x18, R49 ;  /* 0x00000018ff297819 */ /* 0x000fe40000011431 */
[----:B------:R-:W-:Y:S02]  /*9290*/  SHF.L.U32 R64, R50, 0x10, RZ ;  /* 0x0000001032407819 */ /* 0x000fe400000006ff */
[----:B------:R-:W-:Y:S01]  /*92a0*/  SHF.R.S32.HI R42, RZ, 0x18, R50 ;  /* 0x00000018ff2a7819 */ /* 0x000fe20000011432 */
[----:B------:R-:W-:Y:S01]  /*92b0*/  UIADD3 UR4, UPT, UPT, UR5, 0x130, URZ ;  /* 0x0000013005047890 */ /* 0x000fe2000fffe0ff */
[----:B------:R-:W-:Y:S01]  /*92c0*/  PRMT R59, R44, 0x8880, RZ ;  /* 0x000088802c3b7816 */ /* 0x000fe200000000ff */
[C---:B-1----:R-:W-:Y:S02]  /*92d0*/  IMAD R4, R38.reuse, R4, RZ ;  /* 0x0000000426047224 */ /* 0x042fe400078e02ff */
[----:B------:R-:W-:Y:S01]  /*92e0*/  UPRMT UR4, UR45, 0x654, UR4 ;  /* 0x000006542d047896 */ /* 0x000fe20008000004 */
[C---:B------:R-:W-:Y:S01]  /*92f0*/  IMAD R5, R38.reuse, R5, RZ ;  /* 0x0000000526057224 */ /* 0x040fe200078e02ff */
[----:B------:R-:W-:Y:S01]  /*9300*/  SHF.R.S32.HI R43, RZ, 0x18, R51 ;  /* 0x00000018ff2b7819 */ /* 0x000fe20000011433 */
[----:B------:R-:W-:Y:S01]  /*9310*/  IMAD R6, R38, R6, RZ ;  /* 0x0000000626067224 */ /* 0x000fe200078e02ff */
[----:B------:R-:W-:Y:S01]  /*9320*/  SHF.L.U32 R51, R46, 0x8, RZ ;  /* 0x000000082e337819 */ /* 0x000fe200000006ff */
[----:B------:R-:W-:Y:S01]  /*9330*/  IMAD R4, R0, R40, R4 ;  /* 0x0000002800047224 */ /* 0x000fe200078e0204 */
[----:B------:R-:W-:Y:S01]  /*9340*/  MOV R0, R68 ;  /* 0x0000004400007202 */ /* 0x000fe20000000f00 */
[----:B------:R-:W-:Y:S01]  /*9350*/  IMAD R7, R38, R7, RZ ;  /* 0x0000000726077224 */ /* 0x000fe200078e02ff */
[----:B------:R-:W-:Y:S01]  /*9360*/  SHF.L.U32 R58, R44, 0x10, RZ ;  /* 0x000000102c3a7819 */ /* 0x000fe200000006ff */
[-C--:B------:R-:W-:Y:S01]  /*9370*/  IMAD R5, R2, R40.reuse, R5 ;  /* 0x0000002802057224 */ /* 0x080fe200078e0205 */
[----:B------:R-:W-:Y:S01]  /*9380*/  SYNCS.ARRIVE.TRANS64.RED.A1T0 RZ, [UR4], RZ ;  /* 0x000000ffffff79a7 */ /* 0x000fe20008100404 */
[----:B------:R-:W-:Y:S01]  /*9390*/  IMAD R6, R3, R40, R6 ;  /* 0x0000002803067224 */ /* 0x000fe200078e0206 */
[----:B------:R-:W-:Y:S01]  /*93a0*/  SHF.R.S32.HI R2, RZ, 0x18, R67 ;  /* 0x00000018ff027819 */ /* 0x000fe20000011443 */
[C---:B------:R-:W-:Y:S01]  /*93b0*/  IMAD R8, R38.reuse, R8, RZ ;  /* 0x0000000826087224 */ /* 0x040fe200078e02ff */
[----:B------:R-:W-:Y:S01]  /*93c0*/  SHF.R.S32.HI R3, RZ, 0x18, R66 ;  /* 0x00000018ff037819 */ /* 0x000fe20000011442 */
[-C--:B------:R-:W-:Y:S01]  /*93d0*/  IMAD R7, R39, R40.reuse, R7 ;  /* 0x0000002827077224 */ /* 0x080fe200078e0207 */
[----:B------:R-:W-:Y:S01]  /*93e0*/  MOV R39, R65 ;  /* 0x0000004100277202 */ /* 0x000fe20000000f00 */
[----:B------:R-:W-:Y:S01]  /*93f0*/  IMAD R9, R38, R9, RZ ;  /* 0x0000000926097224 */ /* 0x000fe200078e02ff */
[C---:B------:R-:W-:Y:S01]  /*9400*/  PRMT R56, R45.reuse, 0x8880, RZ ;  /* 0x000088802d387816 */ /* 0x040fe200000000ff */
[----:B------:R-:W-:Y:S01]  /*9410*/  IMAD R8, R0, R40, R8 ;  /* 0x0000002800087224 */ /* 0x000fe200078e0208 */
[----:B------:R-:W-:Y:S01]  /*9420*/  SHF.L.U32 R55, R45, 0x10, RZ ;  /* 0x000000102d377819 */ /* 0x000fe200000006ff */
[----:B------:R-:W-:Y:S01]  /*9430*/  IMAD R10, R38, R10, RZ ;  /* 0x0000000a260a7224 */ /* 0x000fe200078e02ff */
[----:B------:R-:W-:Y:S01]  /*9440*/  PRMT R53, R46, 0x8880, RZ ;  /* 0x000088802e357816 */ /* 0x000fe200000000ff */
[----:B------:R-:W-:Y:S01]  /*9450*/  IMAD R9, R2, R40, R9 ;  /* 0x0000002802097224 */ /* 0x000fe200078e0209 */
[----:B------:R-:W-:Y:S01]  /*9460*/  SHF.R.S32.HI R45, RZ, 0x18, R45 ;  /* 0x00000018ff2d7819 */ /* 0x000fe2000001142d */
[----:B------:R-:W-:Y:S01]  /*9470*/  IMAD R0, R38, R20, RZ ;  /* 0x0000001426007224 */ /* 0x000fe200078e02ff */
[----:B------:R-:W-:Y:S01]  /*9480*/  SHF.L.U32 R52, R46, 0x10, RZ ;  /* 0x000000102e347819 */ /* 0x000fe200000006ff */
[C---:B------:R-:W-:Y:S01]  /*9490*/  IMAD R11, R38.reuse, R11, RZ ;  /* 0x0000000b260b7224 */ /* 0x040fe200078e02ff */
[C---:B------:R-:W-:Y:S01]  /*94a0*/  PRMT R50, R47.reuse, 0x8880, RZ ;  /* 0x000088802f327816 */ /* 0x040fe200000000ff */
[C---:B------:R-:W-:Y:S01]  /*94b0*/  IMAD R2, R38.reuse, R21, RZ ;  /* 0x0000001526027224 */ /* 0x040fe200078e02ff */
[----:B------:R-:W-:Y:S01]  /*94c0*/  SHF.R.S32.HI R46, RZ, 0x18, R46 ;  /* 0x00000018ff2e7819 */ /* 0x000fe2000001142e */
[C---:B------:R-:W-:Y:S01]  /*94d0*/  IMAD R20, R38.reuse, R24, RZ ;  /* 0x0000001826147224 */ /* 0x040fe200078e02ff */
[----:B------:R-:W-:Y:S01]  /*94e0*/  SHF.L.U32 R49, R47, 0x10, RZ ;  /* 0x000000102f317819 */ /* 0x000fe200000006ff */
[C---:B------:R-:W-:Y:S01]  /*94f0*/  IMAD R21, R38.reuse, R25, RZ ;  /* 0x0000001926157224 */ /* 0x040fe200078e02ff */
[----:B------:R-:W-:Y:S01]  /*9500*/  SHF.R.S32.HI R47, RZ, 0x18, R47 ;  /* 0x00000018ff2f7819 */ /* 0x000fe2000001142f */
[----:B------:R-:W-:Y:S01]  /*9510*/  IMAD R24, R38, R28, RZ ;  /* 0x0000001c26187224 */ /* 0x000fe200078e02ff */
[----:B------:R-:W-:Y:S01]  /*9520*/  SHF.L.U32 R57, R44, 0x8, RZ ;  /* 0x000000082c397819 */ /* 0x000fe200000006ff */
[----:B------:R-:W-:Y:S01]  /*9530*/  IMAD R10, R3, R40, R10 ;  /* 0x00000028030a7224 */ /* 0x000fe200078e020a */
[----:B------:R-:W-:Y:S01]  /*9540*/  SHF.R.S32.HI R44, RZ, 0x18, R44 ;  /* 0x00000018ff2c7819 */ /* 0x000fe2000001142c */
[----:B------:R-:W-:Y:S01]  /*9550*/  IMAD R12, R38, R12, RZ ;  /* 0x0000000c260c7224 */ /* 0x000fe200078e02ff */
[----:B------:R-:W-:Y:S01]  /*9560*/  IADD3 R36, PT, PT, R36, 0x1, RZ ;  /* 0x0000000124247810 */ /* 0x000fe20007ffe0ff */
[C---:B------:R-:W-:Y:S02]  /*9570*/  IMAD R25, R38.reuse, R29, RZ ;  /* 0x0000001d26197224 */ /* 0x040fe400078e02ff */
[C---:B------:R-:W-:Y:S01]  /*9580*/  IMAD R28, R38.reuse, R32, RZ ;  /* 0x00000020261c7224 */ /* 0x040fe200078e02ff */
[----:B------:R-:W-:Y:S01]  /*9590*/  SHF.R.S32.HI R32, RZ, 0x18, R64 ;  /* 0x00000018ff207819 */ /* 0x000fe20000011440 */
[C---:B------:R-:W-:Y:S01]  /*95a0*/  IMAD R29, R38.reuse, R33, RZ ;  /* 0x00000021261d7224 */ /* 0x040fe200078e02ff */
[----:B------:R-:W-:Y:S01]  /*95b0*/  I2IP.S8.S32.SAT R33, R7, R6, RZ ;  /* 0x0000000607217239 */ /* 0x000fe200000014ff */
[----:B------:R-:W-:Y:S01]  /*95c0*/  IMAD R11, R41, R40, R11 ;  /* 0x00000028290b7224 */ /* 0x000fe200078e020b */
[----:B------:R-:W-:Y:S01]  /*95d0*/  SHF.R.S32.HI R6, RZ, 0x18, R63 ;  /* 0x00000018ff067819 */ /* 0x000fe2000001143f */
[C---:B------:R-:W-:Y:S01]  /*95e0*/  IMAD R13, R38.reuse, R13, RZ ;  /* 0x0000000d260d7224 */ /* 0x040fe200078e02ff */
[----:B------:R-:W-:Y:S01]  /*95f0*/  MOV R7, R62 ;  /* 0x0000003e00077202 */ /* 0x000fe20000000f00 */
[C---:B------:R-:W-:Y:S02]  /*9600*/  IMAD R14, R38.reuse, R14, RZ ;  /* 0x0000000e260e7224 */ /* 0x040fe400078e02ff */
[C---:B------:R-:W-:Y:S02]  /*9610*/  IMAD R3, R38.reuse, R22, RZ ;  /* 0x0000001626037224 */ /* 0x040fe400078e02ff */
[----:B------:R-:W-:Y:S02]  /*9620*/  IMAD R12, R39, R40, R12 ;  /* 0x00000028270c7224 */ /* 0x000fe400078e020c */
[C---:B------:R-:W-:Y:S02]  /*9630*/  IMAD R22, R38.reuse, R26, RZ ;  /* 0x0000001a26167224 */ /* 0x040fe400078e02ff */
[C---:B------:R-:W-:Y:S02]  /*9640*/  IMAD R15, R38.reuse, R15, RZ ;  /* 0x0000000f260f7224 */ /* 0x040fe400078e02ff */
[----:B------:R-:W-:Y:S02]  /*9650*/  IMAD R26, R38, R30, RZ ;  /* 0x0000001e261a7224 */ /* 0x000fe400078e02ff */
[----:B------:R-:W-:Y:S02]  /*9660*/  IMAD R13, R32, R40, R13 ;  /* 0x00000028200d7224 */ /* 0x000fe400078e020d */
[C---:B------:R-:W-:Y:S01]  /*9670*/  IMAD R30, R38.reuse, R34, RZ ;  /* 0x00000022261e7224 */ /* 0x040fe200078e02ff */
[----:B------:R-:W-:Y:S01]  /*9680*/  I2IP.S8.S32.SAT R34, R11, R10, RZ ;  /* 0x0000000a0b227239 */ /* 0x000fe200000014ff */
[----:B------:R-:W-:Y:S01]  /*9690*/  IMAD R16, R38, R16, RZ ;  /* 0x0000001026107224 */ /* 0x000fe200078e02ff */
[----:B------:R-:W-:Y:S01]  /*96a0*/  SHF.R.S32.HI R10, RZ, 0x18, R61 ;  /* 0x00000018ff0a7819 */ /* 0x000fe2000001143d */
[----:B------:R-:W-:Y:S01]  /*96b0*/  IMAD R14, R6, R40, R14 ;  /* 0x00000028060e7224 */ /* 0x000fe200078e020e */
[----:B------:R-:W-:Y:S01]  /*96c0*/  I2IP.S8.S32.SAT R61, R9, R8, R34 ;  /* 0x00000008093d7239 */ /* 0x000fe20000001422 */
[----:B------:R-:W-:Y:S01]  /*96d0*/  IMAD R17, R38, R17, RZ ;  /* 0x0000001126117224 */ /* 0x000fe200078e02ff */
[----:B------:R-:W-:Y:S01]  /*96e0*/  SHF.R.S32.HI R11, RZ, 0x18, R60 ;  /* 0x00000018ff0b7819 */ /* 0x000fe2000001143c */
[----:B------:R-:W-:Y:S01]  /*96f0*/  IMAD R15, R42, R40, R15 ;  /* 0x000000282a0f7224 */ /* 0x000fe200078e020f */
[----:B------:R-:W-:Y:S01]  /*9700*/  I2IP.S8.S32.SAT R60, R5, R4, R33 ;  /* 0x00000004053c7239 */ /* 0x000fe20000001421 */
[C---:B------:R-:W-:Y:S01]  /*9710*/  IMAD R18, R38.reuse, R18, RZ ;  /* 0x0000001226127224 */ /* 0x040fe200078e02ff */
[----:B------:R-:W-:Y:S01]  /*9720*/  SHF.R.S32.HI R5, RZ, 0x18, R58 ;  /* 0x00000018ff057819 */ /* 0x000fe2000001143a */
[----:B------:R-:W-:Y:S01]  /*9730*/  IMAD R16, R7, R40, R16 ;  /* 0x0000002807107224 */ /* 0x000fe200078e0210 */
[----:B------:R-:W-:Y:S01]  /*9740*/  I2IP.S8.S32.SAT R14, R15, R14, RZ ;  /* 0x0000000e0f0e7239 */ /* 0x000fe200000014ff */
[----:B------:R-:W-:Y:S01]  /*9750*/  IMAD R19, R38, R19, RZ ;  /* 0x0000001326137224 */ /* 0x000fe200078e02ff */
[----:B------:R-:W-:Y:S01]  /*9760*/  SHF.R.S32.HI R7, RZ, 0x18, R48 ;  /* 0x00000018ff077819 */ /* 0x000fe20000011430 */
[----:B------:R-:W-:Y:S01]  /*9770*/  IMAD R17, R10, R40, R17 ;  /* 0x000000280a117224 */ /* 0x000fe200078e0211 */
[----:B------:R-:W-:Y:S01]  /*9780*/  I2IP.S8.S32.SAT R62, R13, R12, R14 ;  /* 0x0000000c0d3e7239 */ /* 0x000fe2000000140e */
[-C--:B------:R-:W-:Y:S01]  /*9790*/  IMAD R18, R11, R40.reuse, R18 ;  /* 0x000000280b127224 */ /* 0x080fe200078e0212 */
[----:B------:R-:W-:Y:S01]  /*97a0*/  SHF.R.S32.HI R6, RZ, 0x18, R57 ;  /* 0x00000018ff067819 */ /* 0x000fe20000011439 */
[----:B------:R-:W-:Y:S02]  /*97b0*/  IMAD.MOV.U32 R4, RZ, RZ, R59 ;  /* 0x000000ffff047224 */ /* 0x000fe400078e003b */
[-C--:B------:R-:W-:Y:S02]  /*97c0*/  IMAD R19, R43, R40.reuse, R19 ;  /* 0x000000282b137224 */ /* 0x080fe400078e0213 */
[----:B------:R-:W-:Y:S01]  /*97d0*/  IMAD R0, R4, R40, R0 ;  /* 0x0000002804007224 */ /* 0x000fe200078e0200 */
[----:B------:R-:W-:Y:S01]  /*97e0*/  MOV R4, R56 ;  /* 0x0000003800047202 */ /* 0x000fe20000000f00 */
[----:B------:R-:W-:Y:S01]  /*97f0*/  IMAD R23, R38, R23, RZ ;  /* 0x0000001726177224 */ /* 0x000fe200078e02ff */
[----:B------:R-:W-:Y:S01]  /*9800*/  I2IP.S8.S32.SAT R18, R19, R18, RZ ;  /* 0x0000001213127239 */ /* 0x000fe200000014ff */
[-C--:B------:R-:W-:Y:S01]  /*9810*/  IMAD R2, R5, R40.reuse, R2 ;  /* 0x0000002805027224 */ /* 0x080fe200078e0202 */
[----:B------:R-:W-:Y:S01]  /*9820*/  SHF.R.S32.HI R5, RZ, 0x18, R55 ;  /* 0x00000018ff057819 */ /* 0x000fe20000011437 */
[----:B------:R-:W-:Y:S01]  /*9830*/  IMAD R3, R6, R40, R3 ;  /* 0x0000002806037224 */ /* 0x000fe200078e0203 */
[----:B------:R-:W-:Y:S01]  /*9840*/  I2IP.S8.S32.SAT R63, R17, R16, R18 ;  /* 0x00000010113f7239 */ /* 0x000fe20000001412 */
[-C--:B------:R-:W-:Y:S01]  /*9850*/  IMAD R23, R44, R40.reuse, R23 ;  /* 0x000000282c177224 */ /* 0x080fe200078e0217 */
[----:B------:R-:W-:Y:S01]  /*9860*/  SHF.R.S32.HI R6, RZ, 0x18, R54 ;  /* 0x00000018ff067819 */ /* 0x000fe20000011436 */
[-C--:B------:R-:W-:Y:S01]  /*9870*/  IMAD R20, R4, R40.reuse, R20 ;  /* 0x0000002804147224 */ /* 0x080fe200078e0214 */
[----:B------:R-:W-:Y:S01]  /*9880*/  MOV R4, R53 ;  /* 0x0000003500047202 */ /* 0x000fe20000000f00 */
[----:B------:R1:W-:Y:S01]  /*9890*/  STS.128 [R69+UR44+0x5200], R60 ;  /* 0x0052003c45007988 */ /* 0x0003e20008000c2c */
[----:B------:R-:W-:Y:S01]  /*98a0*/  IMAD R27, R38, R27, RZ ;  /* 0x0000001b261b7224 */ /* 0x000fe200078e02ff */
[----:B------:R-:W-:Y:S01]  /*98b0*/  I2IP.S8.S32.SAT R3, R23, R3, RZ ;  /* 0x0000000317037239 */ /* 0x000fe200000014ff */
[-C--:B------:R-:W-:Y:S01]  /*98c0*/  IMAD R21, R5, R40.reuse, R21 ;  /* 0x0000002805157224 */ /* 0x080fe200078e0215 */
[----:B------:R-:W-:Y:S01]  /*98d0*/  SHF.R.S32.HI R5, RZ, 0x18, R52 ;  /* 0x00000018ff057819 */ /* 0x000fe20000011434 */
[-C--:B------:R-:W-:Y:S01]  /*98e0*/  IMAD R22, R6, R40.reuse, R22 ;  /* 0x0000002806167224 */ /* 0x080fe200078e0216 */
[----:B------:R-:W-:Y:S01]  /*98f0*/  SHF.R.S32.HI R6, RZ, 0x18, R49 ;  /* 0x00000018ff067819 */ /* 0x000fe20000011431 */
[-C--:B------:R-:W-:Y:S02]  /*9900*/  IMAD R27, R45, R40.reuse, R27 ;  /* 0x000000282d1b7224 */ /* 0x080fe400078e021b */
[-C--:B------:R-:W-:Y:S01]  /*9910*/  IMAD R24, R4, R40.reuse, R24 ;  /* 0x0000002804187224 */ /* 0x080fe200078e0218 */
[----:B------:R-:W-:Y:S01]  /*9920*/  SHF.R.S32.HI R4, RZ, 0x18, R51 ;  /* 0x00000018ff047819 */ /* 0x000fe20000011433 */
[----:B------:R-:W-:Y:S01]  /*9930*/  IMAD R25, R5, R40, R25 ;  /* 0x0000002805197224 */ /* 0x000fe200078e0219 */
[----:B------:R-:W-:Y:S01]  /*9940*/  MOV R5, R50 ;  /* 0x0000003200057202 */ /* 0x000fe20000000f00 */
[----:B------:R-:W-:Y:S02]  /*9950*/  IMAD R31, R38, R31, RZ ;  /* 0x0000001f261f7224 */ /* 0x000fe400078e02ff */
[----:B------:R-:W-:Y:S01]  /*9960*/  IMAD R26, R4, R40, R26 ;  /* 0x00000028041a7224 */ /* 0x000fe200078e021a */
[----:B------:R-:W-:Y:S01]  /*9970*/  I2IP.S8.S32.SAT R4, R2, R0, R3 ;  /* 0x0000000002047239 */ /* 0x000fe20000001403 */
[-C--:B------:R-:W-:Y:S02]  /*9980*/  IMAD R31, R46, R40.reuse, R31 ;  /* 0x000000282e1f7224 */ /* 0x080fe400078e021f */
[----:B------:R-:W-:Y:S01]  /*9990*/  IMAD R28, R5, R40, R28 ;  /* 0x00000028051c7224 */ /* 0x000fe200078e021c */
[----:B------:R-:W-:Y:S01]  /*99a0*/  I2IP.S8.S32.SAT R5, R27, R22, RZ ;  /* 0x000000161b057239 */ /* 0x000fe200000014ff */
[----:B------:R-:W-:Y:S01]  /*99b0*/  IMAD R29, R6, R40, R29 ;  /* 0x00000028061d7224 */ /* 0x000fe200078e021d */
[----:B------:R-:W-:Y:S01]  /*99c0*/  I2IP.S8.S32.SAT R6, R31, R26, RZ ;  /* 0x0000001a1f067239 */ /* 0x000fe200000014ff */
[----:B------:R-:W-:Y:S01]  /*99d0*/  IMAD R35, R38, R35, RZ ;  /* 0x0000002326237224 */ /* 0x000fe200078e02ff */
[----:B------:R-:W-:Y:S01]  /*99e0*/  I2IP.S8.S32.SAT R5, R21, R20, R5 ;  /* 0x0000001415057239 */ /* 0x000fe20000001405 */
[----:B------:R-:W-:Y:S01]  /*99f0*/  IMAD R30, R7, R40, R30 ;  /* 0x00000028071e7224 */ /* 0x000fe200078e021e */
[----:B------:R-:W-:Y:S01]  /*9a00*/  I2IP.S8.S32.SAT R6, R25, R24, R6 ;  /* 0x0000001819067239 */ /* 0x000fe20000001406 */
[----:B------:R-:W-:Y:S05]  /*9a10*/  IMAD R35, R47, R40, R35 ;  /* 0x000000282f237224 */ /* 0x000fea00078e0223 */
[----:B------:R-:W-:Y:S04]  /*9a20*/  I2IP.S8.S32.SAT R7, R35, R30, RZ ;  /* 0x0000001e23077239 */ /* 0x000fe800000014ff */
[----:B------:R-:W-:Y:S05]  /*9a30*/  I2IP.S8.S32.SAT R7, R29, R28, R7 ;  /* 0x0000001c1d077239 */ /* 0x000fea0000001407 */
        /* <DEDUP_REMOVED lines=18> */
.L_x_137:
[----:B------:R-:W-:Y:S05]  /*9b60*/  BSYNC.RECONVERGENT B0 ;  /* 0x0000000000007941 */ /* 0x000fea0003800200 */
.L_x_136:
[----:B------:R-:W-:Y:S01]  /*9b70*/  R2UR UR4, R80 ;  /* 0x00000000500472ca */ /* 0x000fe200000e0000 */
[----:B------:R-:W-:Y:S01]  /*9b80*/  BAR.SYNC.DEFER_BLOCKING 0x1, 0x80 ;  /* 0x0042000000007b1d */ /* 0x000fe20000010000 */
[----:B------:R-:W-:Y:S01]  /*9b90*/  ISETP.NE.AND P0, PT, R81, 0x2, PT ;  /* 0x000000025100780c */ /* 0x000fe20003f05270 */
[----:B------:R-:W-:Y:S01]  /*9ba0*/  UISETP.NE.AND UP0, UPT, UR46, URZ, UPT ;  /* 0x000000ff2e00728c */ /* 0x000fe2000bf05270 */
[----:B------:R-:W-:Y:S01]  /*9bb0*/  ISETP.NE.AND P1, PT, R36, 0x4, PT ;  /* 0x000000042400780c */ /* 0x000fe20003f25270 */
[----:B------:R-:W-:Y:S01]  /*9bc0*/  UIADD3 UR20, UPT, UPT, UR37, UR61, URZ ;  /* 0x0000003d25147290 */ /* 0x000fe2000fffe0ff */
[----:B------:R-:W-:Y:S02]  /*9bd0*/  SEL R2, RZ, 0x1, P0 ;  /* 0x00000001ff027807 */ /* 0x000fe40000000000 */
[----:B------:R-:W-:Y:S02]  /*9be0*/  SEL R0, RZ, 0x1, P1 ;  /* 0x00000001ff007807 */ /* 0x000fe40000800000 */
[----:B------:R-:W-:Y:S02]  /*9bf0*/  LOP3.LUT R85, R85, R2, RZ, 0x3c, !PT ;  /* 0x0000000255557212 */ /* 0x000fe400078e3cff */
[----:B------:R-:W-:Y:S01]  /*9c00*/  LOP3.LUT R86, R86, R0, RZ, 0x3c, !PT ;  /* 0x0000000056567212 */ /* 0x000fe200078e3cff */
[----:B------:R-:W-:Y:S01]  /*9c10*/  UIADD3 UR16, UPT, UPT, UR38, UR4, URZ ;  /* 0x0000000426107290 */ /* 0x000fe2000fffe0ff */
[----:B------:R-:W-:Y:S02]  /*9c20*/  SEL R81, R81, RZ, P0 ;  /* 0x000000ff51517207 */ /* 0x000fe40000000000 */
[----:B------:R-:W-:Y:S01]  /*9c30*/  SEL R36, R36, RZ, P1 ;  /* 0x000000ff24247207 */ /* 0x000fe20000800000 */
[----:B------:R-:W-:Y:S01]  /*9c40*/  UMOV UR36, UR59 ;  /* 0x0000003b00247c82 */ /* 0x000fe20008000000 */
[----:B------:R-:W-:Y:S07]  /*9c50*/  BRA.U UP0, `(.L_x_138) ;  /* 0xffffffb900dc7547 */ /* 0x000fee000b83ffff */
[----:B------:R-:W-:Y:S05]  /*9c60*/  EXIT ;  /* 0x000000000000794d */ /* 0x000fea0003800000 */
.L_x_25:
[----:B---3--:R3:W4:Y:S02]  /*9c70*/  SYNCS.PHASECHK.TRANS64.TRYWAIT P0, [R0+URZ+0x160], R2 ;  /* 0x00016002000075a7 */ /* 0x00872400080011ff */
[----:B----4-:R-:W-:Y:S05]  /*9c80*/  @!P0 NANOSLEEP.SYNCS 0x989680 ;  /* 0x009896800000895d */ /* 0x010fea0003900000 */
[----:B------:R-:W4:Y:S02]  /*9c90*/  @!P0 SYNCS.PHASECHK.TRANS64 P0, [R0+URZ+0x160], R2 ;  /* 0x00016002000085a7 */ /* 0x000f2400080010ff */
[----:B----4-:R-:W-:Y:S05]  /*9ca0*/  @!P0 BRA `(.L_x_25) ;  /* 0xfffffffc00f08947 */ /* 0x010fea000383ffff */
[----:B------:R-:W-:Y:S05]  /*9cb0*/  BRA `(.L_x_139) ;  /* 0xffffff7c00b87947 */ /* 0x000fea000383ffff */
.L_x_28:
[----:B--2---:R-:W-:-:S07]  /*9cc0*/  MOV R0, UR33 ;  /* 0x0000002100007c02 */ /* 0x004fce0008000f00 */
.L_x_140:
[----:B--2---:R2:W3:Y:S02]  /*9cd0*/  SYNCS.PHASECHK.TRANS64.TRYWAIT P0, [R0+URZ+0x50], R3 ;  /* 0x00005003000075a7 */ /* 0x0044e400080011ff */
[----:B---3--:R-:W-:Y:S05]  /*9ce0*/  @!P0 NANOSLEEP.SYNCS 0x989680 ;  /* 0x009896800000895d */ /* 0x008fea0003900000 */
[----:B------:R-:W3:Y:S02]  /*9cf0*/  @!P0 SYNCS.PHASECHK.TRANS64 P0, [R0+URZ+0x50], R3 ;  /* 0x00005003000085a7 */ /* 0x000ee400080010ff */
[----:B---3--:R-:W-:Y:S05]  /*9d00*/  @!P0 BRA `(.L_x_140) ;  /* 0xfffffffc00f08947 */ /* 0x008fea000383ffff */
[----:B------:R-:W-:Y:S05]  /*9d10*/  BRA `(.L_x_27) ;  /* 0xffffff8000047947 */ /* 0x000fea000383ffff */
.L_x_35:
[----:B-1----:R-:W-:-:S07]  /*9d20*/  MOV R0, UR17 ;  /* 0x0000001100007c02 */ /* 0x002fce0008000f00 */
.L_x_141:
[----:B-1----:R1:W2:Y:S02]  /*9d30*/  SYNCS.PHASECHK.TRANS64.TRYWAIT P0, [R0+URZ+0x50], R3 ;  /* 0x00005003000075a7 */ /* 0x0022a400080011ff */
[----:B--2---:R-:W-:Y:S05]  /*9d40*/  @!P0 NANOSLEEP.SYNCS 0x989680 ;  /* 0x009896800000895d */ /* 0x004fea0003900000 */
[----:B------:R-:W2:Y:S02]  /*9d50*/  @!P0 SYNCS.PHASECHK.TRANS64 P0, [R0+URZ+0x50], R3 ;  /* 0x00005003000085a7 */ /* 0x000ea400080010ff */
[----:B--2---:R-:W-:Y:S05]  /*9d60*/  @!P0 BRA `(.L_x_141) ;  /* 0xfffffffc00f08947 */ /* 0x004fea000383ffff */
[----:B------:R-:W-:Y:S05]  /*9d70*/  BRA `(.L_x_34) ;  /* 0xffffff8000c47947 */ /* 0x000fea000383ffff */
.L_x_40:
[----:B-1----:R1:W2:Y:S02]  /*9d80*/  SYNCS.PHASECHK.TRANS64.TRYWAIT P0, [R3+URZ+0xf0], R0 ;  /* 0x0000f000030075a7 */ /* 0x0022a400080011ff */
[----:B--2---:R-:W-:Y:S05]  /*9d90*/  @!P0 NANOSLEEP.SYNCS 0x989680 ;  /* 0x009896800000895d */ /* 0x004fea0003900000 */
[----:B------:R-:W2:Y:S02]  /*9da0*/  @!P0 SYNCS.PHASECHK.TRANS64 P0, [R3+URZ+0xf0], R0 ;  /* 0x0000f000030085a7 */ /* 0x000ea400080010ff */
[----:B--2---:R-:W-:Y:S05]  /*9db0*/  @!P0 BRA `(.L_x_40) ;  /* 0xfffffffc00f08947 */ /* 0x004fea000383ffff */
[----:B------:R-:W-:Y:S05]  /*9dc0*/  BRA `(.L_x_142) ;  /* 0xffffff84006c7947 */ /* 0x000fea000383ffff */
.L_x_44:
[----:B------:R-:W-:-:S07]  /*9dd0*/  MOV R0, UR4 ;  /* 0x0000000400007c02 */ /* 0x000fce0008000f00 */
.L_x_143:
[----:B-1----:R1:W2:Y:S02]  /*9de0*/  SYNCS.PHASECHK.TRANS64.TRYWAIT P0, [R0+URZ], R2 ;  /* 0x00000002000075a7 */ /* 0x0022a400080011ff */
[----:B--2---:R-:W-:Y:S05]  /*9df0*/  @!P0 NANOSLEEP.SYNCS 0x989680 ;  /* 0x009896800000895d */ /* 0x004fea0003900000 */
[----:B------:R-:W2:Y:S02]  /*9e00*/  @!P0 SYNCS.PHASECHK.TRANS64 P0, [R0+URZ], R2 ;  /* 0x00000002000085a7 */ /* 0x000ea400080010ff */
[----:B--2---:R-:W-:Y:S05]  /*9e10*/  @!P0 BRA `(.L_x_143) ;  /* 0xfffffffc00f08947 */ /* 0x004fea000383ffff */
[----:B------:R-:W-:Y:S05]  /*9e20*/  BRA `(.L_x_144) ;  /* 0xffffff8c00147947 */ /* 0x000fea000383ffff */
.L_x_45:
[----:B------:R-:W-:-:S07]  /*9e30*/  MOV R0, UR5 ;  /* 0x0000000500007c02 */ /* 0x000fce0008000f00 */
.L_x_145:
[----:B-1----:R1:W2:Y:S02]  /*9e40*/  SYNCS.PHASECHK.TRANS64.TRYWAIT P0, [R0+URZ], R3 ;  /* 0x00000003000075a7 */ /* 0x0022a400080011ff */
[----:B--2---:R-:W-:Y:S05]  /*9e50*/  @!P0 NANOSLEEP.SYNCS 0x989680 ;  /* 0x009896800000895d */ /* 0x004fea0003900000 */
[----:B------:R-:W2:Y:S02]  /*9e60*/  @!P0 SYNCS.PHASECHK.TRANS64 P0, [R0+URZ], R3 ;  /* 0x00000003000085a7 */ /* 0x000ea400080010ff */
[----:B--2---:R-:W-:Y:S05]  /*9e70*/  @!P0 BRA `(.L_x_145) ;  /* 0xfffffffc00f08947 */ /* 0x004fea000383ffff */
[----:B------:R-:W-:Y:S05]  /*9e80*/  BRA `(.L_x_146) ;  /* 0xffffff8c00207947 */ /* 0x000fea000383ffff */
.L_x_46:
[----:B------:R-:W-:-:S07]  /*9e90*/  MOV R0, UR5 ;  /* 0x0000000500007c02 */ /* 0x000fce0008000f00 */
.L_x_147:
[----:B-1----:R1:W2:Y:S02]  /*9ea0*/  SYNCS.PHASECHK.TRANS64.TRYWAIT P0, [R0+URZ], R3 ;  /* 0x00000003000075a7 */ /* 0x0022a400080011ff */
[----:B--2---:R-:W-:Y:S05]  /*9eb0*/  @!P0 NANOSLEEP.SYNCS 0x989680 ;  /* 0x009896800000895d */ /* 0x004fea0003900000 */
[----:B------:R-:W2:Y:S02]  /*9ec0*/  @!P0 SYNCS.PHASECHK.TRANS64 P0, [R0+URZ], R3 ;  /* 0x00000003000085a7 */ /* 0x000ea400080010ff */
[----:B--2---:R-:W-:Y:S05]  /*9ed0*/  @!P0 BRA `(.L_x_147) ;  /* 0xfffffffc00f08947 */ /* 0x004fea000383ffff */
[----:B------:R-:W-:Y:S05]  /*9ee0*/  BRA `(.L_x_148) ;  /* 0xffffff8c002c7947 */ /* 0x000fea000383ffff */
.L_x_47:
[----:B------:R-:W-:-:S07]  /*9ef0*/  MOV R0, UR5 ;  /* 0x0000000500007c02 */ /* 0x000fce0008000f00 */
.L_x_149:
[----:B-1----:R1:W2:Y:S02]  /*9f00*/  SYNCS.PHASECHK.TRANS64.TRYWAIT P0, [R0+URZ], R3 ;  /* 0x00000003000075a7 */ /* 0x0022a400080011ff */
[----:B--2---:R-:W-:Y:S05]  /*9f10*/  @!P0 NANOSLEEP.SYNCS 0x989680 ;  /* 0x009896800000895d */ /* 0x004fea0003900000 */
[----:B------:R-:W2:Y:S02]  /*9f20*/  @!P0 SYNCS.PHASECHK.TRANS64 P0, [R0+URZ], R3 ;  /* 0x00000003000085a7 */ /* 0x000ea400080010ff */
[----:B--2---:R-:W-:Y:S05]  /*9f30*/  @!P0 BRA `(.L_x_149) ;  /* 0xfffffffc00f08947 */ /* 0x004fea000383ffff */
[----:B------:R-:W-:Y:S05]  /*9f40*/  BRA `(.L_x_150) ;  /* 0xffffff8c00387947 */ /* 0x000fea000383ffff */
.L_x_48:
[----:B------:R-:W-:-:S07]  /*9f50*/  MOV R0, UR5 ;  /* 0x0000000500007c02 */ /* 0x000fce0008000f00 */
.L_x_151:
[----:B-1----:R1:W2:Y:S02]  /*9f60*/  SYNCS.PHASECHK.TRANS64.TRYWAIT P0, [R0+URZ], R3 ;  /* 0x00000003000075a7 */ /* 0x0022a400080011ff */
[----:B--2---:R-:W-:Y:S05]  /*9f70*/  @!P0 NANOSLEEP.SYNCS 0x989680 ;  /* 0x009896800000895d */ /* 0x004fea0003900000 */
[----:B------:R-:W2:Y:S02]  /*9f80*/  @!P0 SYNCS.PHASECHK.TRANS64 P0, [R0+URZ], R3 ;  /* 0x00000003000085a7 */ /* 0x000ea400080010ff */
[----:B--2---:R-:W-:Y:S05]  /*9f90*/  @!P0 BRA `(.L_x_151) ;  /* 0xfffffffc00f08947 */ /* 0x004fea000383ffff */
[----:B------:R-:W-:Y:S05]  /*9fa0*/  BRA `(.L_x_152) ;  /* 0xffffff8c00447947 */ /* 0x000fea000383ffff */
.L_x_49:
[----:B------:R-:W-:-:S07]  /*9fb0*/  MOV R0, UR5 ;  /* 0x0000000500007c02 */ /* 0x000fce0008000f00 */
.L_x_153:
[----:B-1----:R1:W2:Y:S02]  /*9fc0*/  SYNCS.PHASECHK.TRANS64.TRYWAIT P0, [R0+URZ], R3 ;  /* 0x00000003000075a7 */ /* 0x0022a400080011ff */
[----:B--2---:R-:W-:Y:S05]  /*9fd0*/  @!P0 NANOSLEEP.SYNCS 0x989680 ;  /* 0x009896800000895d */ /* 0x004fea0003900000 */
[----:B------:R-:W2:Y:S02]  /*9fe0*/  @!P0 SYNCS.PHASECHK.TRANS64 P0, [R0+URZ], R3 ;  /* 0x00000003000085a7 */ /* 0x000ea400080010ff */
[----:B--2---:R-:W-:Y:S05]  /*9ff0*/  @!P0 BRA `(.L_x_153) ;  /* 0xfffffffc00f08947 */ /* 0x004fea000383ffff */
[----:B------:R-:W-:Y:S05]  /*a000*/  BRA `(.L_x_154) ;  /* 0xffffff8c00507947 */ /* 0x000fea000383ffff */
.L_x_50:
[----:B------:R-:W-:-:S07]  /*a010*/  MOV R0, UR5 ;  /* 0x0000000500007c02 */ /* 0x000fce0008000f00 */
.L_x_155:
[----:B-1----:R1:W2:Y:S02]  /*a020*/  SYNCS.PHASECHK.TRANS64.TRYWAIT P0, [R0+URZ], R3 ;  /* 0x00000003000075a7 */ /* 0x0022a400080011ff */
[----:B--2---:R-:W-:Y:S05]  /*a030*/  @!P0 NANOSLEEP.SYNCS 0x989680 ;  /* 0x009896800000895d */ /* 0x004fea0003900000 */
[----:B------:R-:W2:Y:S02]  /*a040*/  @!P0 SYNCS.PHASECHK.TRANS64 P0, [R0+URZ], R3 ;  /* 0x00000003000085a7 */ /* 0x000ea400080010ff */
[----:B--2---:R-:W-:Y:S05]  /*a050*/  @!P0 BRA `(.L_x_155) ;  /* 0xfffffffc00f08947 */ /* 0x004fea000383ffff */
[----:B------:R-:W-:Y:S05]  /*a060*/  BRA `(.L_x_156) ;  /* 0xffffff8c005c7947 */ /* 0x000fea000383ffff */
.L_x_51:
[----:B------:R-:W-:-:S07]  /*a070*/  MOV R0, UR5 ;  /* 0x0000000500007c02 */ /* 0x000fce0008000f00 */
.L_x_157:
[----:B-1----:R1:W2:Y:S02]  /*a080*/  SYNCS.PHASECHK.TRANS64.TRYWAIT P0, [R0+URZ], R3 ;  /* 0x00000003000075a7 */ /* 0x0022a400080011ff */
[----:B--2---:R-:W-:Y:S05]  /*a090*/  @!P0 NANOSLEEP.SYNCS 0x989680 ;  /* 0x009896800000895d */ /* 0x004fea0003900000 */
[----:B------:R-:W2:Y:S02]  /*a0a0*/  @!P0 SYNCS.PHASECHK.TRANS64 P0, [R0+URZ], R3 ;  /* 0x00000003000085a7 */ /* 0x000ea400080010ff */
[----:B--2---:R-:W-:Y:S05]  /*a0b0*/  @!P0 BRA `(.L_x_157) ;  /* 0xfffffffc00f08947 */ /* 0x004fea000383ffff */
[----:B------:R-:W-:Y:S05]  /*a0c0*/  BRA `(.L_x_158) ;  /* 0xffffff8c00687947 */ /* 0x000fea000383ffff */
.L_x_52:
[----:B------:R-:W-:-:S07]  /*a0d0*/  MOV R0, UR5 ;  /* 0x0000000500007c02 */ /* 0x000fce0008000f00 */
.L_x_159:
[----:B-1----:R1:W2:Y:S02]  /*a0e0*/  SYNCS.PHASECHK.TRANS64.TRYWAIT P0, [R0+URZ], R3 ;  /* 0x00000003000075a7 */ /* 0x0022a400080011ff */
[----:B--2---:R-:W-:Y:S05]  /*a0f0*/  @!P0 NANOSLEEP.SYNCS 0x989680 ;  /* 0x009896800000895d */ /* 0x004fea0003900000 */
[----:B------:R-:W2:Y:S02]  /*a100*/  @!P0 SYNCS.PHASECHK.TRANS64 P0, [R0+URZ], R3 ;  /* 0x00000003000085a7 */ /* 0x000ea400080010ff */
[----:B--2---:R-:W-:Y:S05]  /*a110*/  @!P0 BRA `(.L_x_159) ;  /* 0xfffffffc00f08947 */ /* 0x004fea000383ffff */
[----:B------:R-:W-:Y:S05]  /*a120*/  BRA `(.L_x_160) ;  /* 0xffffff8c00747947 */ /* 0x000fea000383ffff */
.L_x_55:
[----:B--2---:R2:W3:Y:S02]  /*a130*/  SYNCS.PHASECHK.TRANS64.TRYWAIT P0, [R2+URZ+0x150], R4 ;  /* 0x00015004020075a7 */ /* 0x0044e400080011ff */
[----:B---3--:R-:W-:Y:S05]  /*a140*/  @!P0 NANOSLEEP.SYNCS 0x989680 ;  /* 0x009896800000895d */ /* 0x008fea0003900000 */
[----:B------:R-:W3:Y:S02]  /*a150*/  @!P0 SYNCS.PHASECHK.TRANS64 P0, [R2+URZ+0x150], R4 ;  /* 0x00015004020085a7 */ /* 0x000ee400080010ff */
[----:B---3--:R-:W-:Y:S05]  /*a160*/  @!P0 BRA `(.L_x_55) ;  /* 0xfffffffc00f08947 */ /* 0x008fea000383ffff */
[----:B------:R-:W-:Y:S05]  /*a170*/  BRA `(.L_x_161) ;  /* 0xffffff8c00d07947 */ /* 0x000fea000383ffff */
.L_x_56:
[----:B------:R-:W-:-:S07]  /*a180*/  MOV R2, UR4 ;  /* 0x0000000400027c02 */ /* 0x000fce0008000f00 */
.L_x_162:
[----:B--2---:R2:W3:Y:S02]  /*a190*/  SYNCS.PHASECHK.TRANS64.TRYWAIT P0, [R2+URZ+0x100], R5 ;  /* 0x00010005020075a7 */ /* 0x0044e400080011ff */
[----:B---3--:R-:W-:Y:S05]  /*a1a0*/  @!P0 NANOSLEEP.SYNCS 0x989680 ;  /* 0x009896800000895d */ /* 0x008fea0003900000 */
[----:B------:R-:W3:Y:S02]  /*a1b0*/  @!P0 SYNCS.PHASECHK.TRANS64 P0, [R2+URZ+0x100], R5 ;  /* 0x00010005020085a7 */ /* 0x000ee400080010ff */
[----:B---3--:R-:W-:Y:S05]  /*a1c0*/  @!P0 BRA `(.L_x_162) ;  /* 0xfffffffc00f08947 */ /* 0x008fea000383ffff */
[----:B------:R-:W-:Y:S05]  /*a1d0*/  BRA `(.L_x_163) ;  /* 0xffffff8c00e07947 */ /* 0x000fea000383ffff */
.L_x_57:
[----:B--2---:R2:W3:Y:S02]  /*a1e0*/  SYNCS.PHASECHK.TRANS64.TRYWAIT P1, [R2+URZ+0xf0], R4 ;  /* 0x0000f004020075a7 */ /* 0x0044e400080211ff */
[----:B---3--:R-:W-:Y:S05]  /*a1f0*/  @!P1 NANOSLEEP.SYNCS 0x989680 ;  /* 0x009896800000995d */ /* 0x008fea0003900000 */
[----:B------:R-:W3:Y:S02]  /*a200*/  @!P1 SYNCS.PHASECHK.TRANS64 P1, [R2+URZ+0xf0], R4 ;  /* 0x0000f004020095a7 */ /* 0x000ee400080210ff */
[----:B---3--:R-:W-:Y:S05]  /*a210*/  @!P1 BRA `(.L_x_57) ;  /* 0xfffffffc00f09947 */ /* 0x008fea000383ffff */
[----:B------:R-:W-:Y:S05]  /*a220*/  BRA `(.L_x_164) ;  /* 0xffffff9000107947 */ /* 0x000fea000383ffff */
.L_x_60:
[----:B------:R-:W-:-:S07]  /*a230*/  MOV R0, UR4 ;  /* 0x0000000400007c02 */ /* 0x000fce0008000f00 */
.L_x_165:
[----:B--2---:R2:W3:Y:S02]  /*a240*/  SYNCS.PHASECHK.TRANS64.TRYWAIT P0, [R0+URZ+0x100], R2 ;  /* 0x00010002000075a7 */ /* 0x0044e400080011ff */
[----:B---3--:R-:W-:Y:S05]  /*a250*/  @!P0 NANOSLEEP.SYNCS 0x989680 ;  /* 0x009896800000895d */ /* 0x008fea0003900000 */
[----:B------:R-:W3:Y:S02]  /*a260*/  @!P0 SYNCS.PHASECHK.TRANS64 P0, [R0+URZ+0x100], R2 ;  /* 0x00010002000085a7 */ /* 0x000ee400080010ff */
[----:B---3--:R-:W-:Y:S05]  /*a270*/  @!P0 BRA `(.L_x_165) ;  /* 0xfffffffc00f08947 */ /* 0x008fea000383ffff */
[----:B------:R-:W-:Y:S05]  /*a280*/  BRA `(.L_x_59) ;  /* 0xffffff9000647947 */ /* 0x000fea000383ffff */
.L_x_67:
[----:B-1----:R1:W2:Y:S02]  /*a290*/  SYNCS.PHASECHK.TRANS64.TRYWAIT P1, [R0+URZ+0xf0], R2 ;  /* 0x0000f002000075a7 */ /* 0x0022a400080211ff */
[----:B--2---:R-:W-:Y:S05]  /*a2a0*/  @!P1 NANOSLEEP.SYNCS 0x989680 ;  /* 0x009896800000995d */ /* 0x004fea0003900000 */
[----:B------:R-:W2:Y:S02]  /*a2b0*/  @!P1 SYNCS.PHASECHK.TRANS64 P1, [R0+URZ+0xf0], R2 ;  /* 0x0000f002000095a7 */ /* 0x000ea400080210ff */
[----:B--2---:R-:W-:Y:S05]  /*a2c0*/  @!P1 BRA `(.L_x_67) ;  /* 0xfffffffc00f09947 */ /* 0x004fea000383ffff */
[----:B------:R-:W-:Y:S05]  /*a2d0*/  BRA `(.L_x_166) ;  /* 0xffffff9400c87947 */ /* 0x000fea000383ffff */
.L_x_68:
[----:B------:R-:W-:-:S07]  /*a2e0*/  MOV R2, UR23 ;  /* 0x0000001700027c02 */ /* 0x000fce0008000f00 */
.L_x_167:
[----:B-1----:R1:W2:Y:S02]  /*a2f0*/  SYNCS.PHASECHK.TRANS64.TRYWAIT P0, [R2+URZ+0x130], R0 ;  /* 0x00013000020075a7 */ /* 0x0022a400080011ff */
[----:B--2---:R-:W-:Y:S05]  /*a300*/  @!P0 NANOSLEEP.SYNCS 0x989680 ;  /* 0x009896800000895d */ /* 0x004fea0003900000 */
[----:B------:R-:W2:Y:S02]  /*a310*/  @!P0 SYNCS.PHASECHK.TRANS64 P0, [R2+URZ+0x130], R0 ;  /* 0x00013000020085a7 */ /* 0x000ea400080010ff */
[----:B--2---:R-:W-:Y:S05]  /*a320*/  @!P0 BRA `(.L_x_167) ;  /* 0xfffffffc00f08947 */ /* 0x004fea000383ffff */
[----:B------:R-:W-:Y:S05]  /*a330*/  BRA `(.L_x_168) ;  /* 0xffffff9800187947 */ /* 0x000fea000383ffff */
.L_x_71:
[----:B------:R-:W-:Y:S07]  /*a340*/  MOV R0, UR5 ;  /* 0x0000000500007c02 */ /* 0x000fee0008000f00 */
.L_x_169:
[----:B-1----:R1:W2:Y:S02]  /*a350*/  SYNCS.PHASECHK.TRANS64.TRYWAIT P0, [R0+URZ], R2 ;  /* 0x00000002000075a7 */ /* 0x0022a400080011ff */
[----:B--2---:R-:W-:Y:S05]  /*a360*/  @!P0 NANOSLEEP.SYNCS 0x989680 ;  /* 0x009896800000895d */ /* 0x004fea0003900000 */
[----:B------:R-:W2:Y:S02]  /*a370*/  @!P0 SYNCS.PHASECHK.TRANS64 P0, [R0+URZ], R2 ;  /* 0x00000002000085a7 */ /* 0x000ea400080010ff */
[----:B--2---:R-:W-:Y:S05]  /*a380*/  @!P0 BRA `(.L_x_169) ;  /* 0xfffffffc00f08947 */ /* 0x004fea000383ffff */
[----:B------:R-:W-:Y:S05]  /*a390*/  BRA `(.L_x_70) ;  /* 0xffffff9800347947 */ /* 0x000fea000383ffff */
.L_x_74:
[----:B------:R-:W-:-:S07]  /*a3a0*/  MOV R0, UR4 ;  /* 0x0000000400007c02 */ /* 0x000fce0008000f00 */
.L_x_170:
[----:B--2---:R2:W4:Y:S02]  /*a3b0*/  SYNCS.PHASECHK.TRANS64.TRYWAIT P0, [R0+URZ], R2 ;  /* 0x00000002000075a7 */ /* 0x00452400080011ff */
[----:B----4-:R-:W-:Y:S05]  /*a3c0*/  @!P0 NANOSLEEP.SYNCS 0x989680 ;  /* 0x009896800000895d */ /* 0x010fea0003900000 */
[----:B------:R-:W4:Y:S02]  /*a3d0*/  @!P0 SYNCS.PHASECHK.TRANS64 P0, [R0+URZ], R2 ;  /* 0x00000002000085a7 */ /* 0x000f2400080010ff */
[----:B----4-:R-:W-:Y:S05]  /*a3e0*/  @!P0 BRA `(.L_x_170) ;  /* 0xfffffffc00f08947 */ /* 0x010fea000383ffff */
[----:B------:R-:W-:Y:S05]  /*a3f0*/  BRA `(.L_x_171) ;  /* 0xffffff9800e87947 */ /* 0x000fea000383ffff */
.L_x_75:
[----:B------:R-:W-:-:S07]  /*a400*/  MOV R0, UR5 ;  /* 0x0000000500007c02 */ /* 0x000fce0008000f00 */
.L_x_172:
[----:B-1----:R1:W2:Y:S02]  /*a410*/  SYNCS.PHASECHK.TRANS64.TRYWAIT P0, [R0+URZ], R3 ;  /* 0x00000003000075a7 */ /* 0x0022a400080011ff */
[----:B--2---:R-:W-:Y:S05]  /*a420*/  @!P0 NANOSLEEP.SYNCS 0x989680 ;  /* 0x009896800000895d */ /* 0x004fea0003900000 */
[----:B------:R-:W2:Y:S02]  /*a430*/  @!P0 SYNCS.PHASECHK.TRANS64 P0, [R0+URZ], R3 ;  /* 0x00000003000085a7 */ /* 0x000ea400080010ff */
[----:B--2---:R-:W-:Y:S05]  /*a440*/  @!P0 BRA `(.L_x_172) ;  /* 0xfffffffc00f08947 */ /* 0x004fea000383ffff */
[----:B------:R-:W-:Y:S05]  /*a450*/  BRA `(.L_x_173) ;  /* 0xffffff9800f47947 */ /* 0x000fea000383ffff */
.L_x_76:
[----:B------:R-:W-:-:S07]  /*a460*/  MOV R0, UR5 ;  /* 0x0000000500007c02 */ /* 0x000fce0008000f00 */
.L_x_174:
[----:B-1----:R1:W2:Y:S02]  /*a470*/  SYNCS.PHASECHK.TRANS64.TRYWAIT P0, [R0+URZ], R3 ;  /* 0x00000003000075a7 */ /* 0x0022a400080011ff */
[----:B--2---:R-:W-:Y:S05]  /*a480*/  @!P0 NANOSLEEP.SYNCS 0x989680 ;  /* 0x009896800000895d */ /* 0x004fea0003900000 */
[----:B------:R-:W2:Y:S02]  /*a490*/  @!P0 SYNCS.PHASECHK.TRANS64 P0, [R0+URZ], R3 ;  /* 0x00000003000085a7 */ /* 0x000ea400080010ff */
[----:B--2---:R-:W-:Y:S05]  /*a4a0*/  @!P0 BRA `(.L_x_174) ;  /* 0xfffffffc00f08947 */ /* 0x004fea000383ffff */
[----:B------:R-:W-:Y:S05]  /*a4b0*/  BRA `(.L_x_175) ;  /* 0xffffff9c00007947 */ /* 0x000fea000383ffff */
.L_x_77:
[----:B-1----:R-:W-:-:S07]  /*a4c0*/  MOV R0, UR4 ;  /* 0x0000000400007c02 */ /* 0x002fce0008000f00 */
.L_x_176:
[----:B-1----:R1:W2:Y:S02]  /*a4d0*/  SYNCS.PHASECHK.TRANS64.TRYWAIT P0, [R0+URZ], R2 ;  /* 0x00000002000075a7 */ /* 0x0022a400080011ff */
[----:B--2---:R-:W-:Y:S05]  /*a4e0*/  @!P0 NANOSLEEP.SYNCS 0x989680 ;  /* 0x009896800000895d */ /* 0x004fea0003900000 */
[----:B------:R-:W2:Y:S02]  /*a4f0*/  @!P0 SYNCS.PHASECHK.TRANS64 P0, [R0+URZ], R2 ;  /* 0x00000002000085a7 */ /* 0x000ea400080010ff */
[----:B--2---:R-:W-:Y:S05]  /*a500*/  @!P0 BRA `(.L_x_176) ;  /* 0xfffffffc00f08947 */ /* 0x004fea000383ffff */
[----:B------:R-:W-:Y:S05]  /*a510*/  BRA `(.L_x_177) ;  /* 0xffffff9c000c7947 */ /* 0x000fea000383ffff */
.L_x_82:
[----:B---3--:R3:W4:Y:S02]  /*a520*/  SYNCS.PHASECHK.TRANS64.TRYWAIT P0, [R12+URZ+0xf0], R0 ;  /* 0x0000f0000c0075a7 */ /* 0x00872400080011ff */
[----:B----4-:R-:W-:Y:S05]  /*a530*/  @!P0 NANOSLEEP.SYNCS 0x989680 ;  /* 0x009896800000895d */ /* 0x010fea0003900000 */
[----:B------:R-:W4:Y:S02]  /*a540*/  @!P0 SYNCS.PHASECHK.TRANS64 P0, [R12+URZ+0xf0], R0 ;  /* 0x0000f0000c0085a7 */ /* 0x000f2400080010ff */
[----:B----4-:R-:W-:Y:S05]  /*a550*/  @!P0 BRA `(.L_x_82) ;  /* 0xfffffffc00f08947 */ /* 0x010fea000383ffff */
[----:B------:R-:W-:Y:S05]  /*a560*/  BRA `(.L_x_178) ;  /* 0xffffffa0002c7947 */ /* 0x000fea000383ffff */
.L_x_85:
[----:B-1----:R-:W-:Y:S07]  /*a570*/  MOV R0, UR21 ;  /* 0x0000001500007c02 */ /* 0x002fee0008000f00 */
.L_x_179:
[----:B-1----:R1:W3:Y:S02]  /*a580*/  SYNCS.PHASECHK.TRANS64.TRYWAIT P2, [R0+URZ+0xe8], R6 ;  /* 0x0000e806000075a7 */ /* 0x0022e400080411ff */
[----:B---3--:R-:W-:Y:S05]  /*a590*/  @!P2 NANOSLEEP.SYNCS 0x989680 ;  /* 0x009896800000a95d */ /* 0x008fea0003900000 */
[----:B------:R-:W3:Y:S02]  /*a5a0*/  @!P2 SYNCS.PHASECHK.TRANS64 P2, [R0+URZ+0xe8], R6 ;  /* 0x0000e8060000a5a7 */ /* 0x000ee400080410ff */
[----:B---3--:R-:W-:Y:S05]  /*a5b0*/  @!P2 BRA `(.L_x_179) ;  /* 0xfffffffc00f0a947 */ /* 0x008fea000383ffff */
[----:B------:R-:W-:Y:S05]  /*a5c0*/  BRA `(.L_x_84) ;  /* 0xffffffa400947947 */ /* 0x000fea000383ffff */
.L_x_88:
[----:B------:R-:W-:Y:S07]  /*a5d0*/  MOV R0, UR21 ;  /* 0x0000001500007c02 */ /* 0x000fee0008000f00 */
.L_x_180:
[----:B-1----:R1:W3:Y:S02]  /*a5e0*/  SYNCS.PHASECHK.TRANS64.TRYWAIT P0, [R0+URZ+0xc0], R9 ;  /* 0x0000c009000075a7 */ /* 0x0022e400080011ff */
[----:B---3--:R-:W-:Y:S05]  /*a5f0*/  @!P0 NANOSLEEP.SYNCS 0x989680 ;  /* 0x009896800000895d */ /* 0x008fea0003900000 */
[----:B------:R-:W3:Y:S02]  /*a600*/  @!P0 SYNCS.PHASECHK.TRANS64 P0, [R0+URZ+0xc0], R9 ;  /* 0x0000c009000085a7 */ /* 0x000ee400080010ff */
[----:B---3--:R-:W-:Y:S05]  /*a610*/  @!P0 BRA `(.L_x_180) ;  /* 0xfffffffc00f08947 */ /* 0x008fea000383ffff */
[----:B------:R-:W-:Y:S05]  /*a620*/  BRA `(.L_x_181) ;  /* 0xffffffa400f07947 */ /* 0x000fea000383ffff */
.L_x_89:
[----:B------:R-:W-:Y:S07]  /*a630*/  MOV R0, UR21 ;  /* 0x0000001500007c02 */ /* 0x000fee0008000f00 */
.L_x_182:
[----:B-1----:R1:W3:Y:S02]  /*a640*/  SYNCS.PHASECHK.TRANS64.TRYWAIT P0, [R0+URZ+0xc8], R9 ;  /* 0x0000c809000075a7 */ /* 0x0022e400080011ff */
[----:B---3--:R-:W-:Y:S05]  /*a650*/  @!P0 NANOSLEEP.SYNCS 0x989680 ;  /* 0x009896800000895d */ /* 0x008fea0003900000 */
[----:B------:R-:W3:Y:S02]  /*a660*/  @!P0 SYNCS.PHASECHK.TRANS64 P0, [R0+URZ+0xc8], R9 ;  /* 0x0000c809000085a7 */ /* 0x000ee400080010ff */
[----:B---3--:R-:W-:Y:S05]  /*a670*/  @!P0 BRA `(.L_x_182) ;  /* 0xfffffffc00f08947 */ /* 0x008fea000383ffff */
[----:B------:R-:W-:Y:S05]  /*a680*/  BRA `(.L_x_183) ;  /* 0xffffffa8002c7947 */ /* 0x000fea000383ffff */
.L_x_90:
[----:B------:R-:W-:Y:S07]  /*a690*/  MOV R0, UR21 ;  /* 0x0000001500007c02 */ /* 0x000fee0008000f00 */
.L_x_184:
[----:B-1----:R1:W3:Y:S02]  /*a6a0*/  SYNCS.PHASECHK.TRANS64.TRYWAIT P0, [R0+URZ+0xd0], R9 ;  /* 0x0000d009000075a7 */ /* 0x0022e400080011ff */
[----:B---3--:R-:W-:Y:S05]  /*a6b0*/  @!P0 NANOSLEEP.SYNCS 0x989680 ;  /* 0x009896800000895d */ /* 0x008fea0003900000 */
[----:B------:R-:W3:Y:S02]  /*a6c0*/  @!P0 SYNCS.PHASECHK.TRANS64 P0, [R0+URZ+0xd0], R9 ;  /* 0x0000d009000085a7 */ /* 0x000ee400080010ff */
[----:B---3--:R-:W-:Y:S05]  /*a6d0*/  @!P0 BRA `(.L_x_184) ;  /* 0xfffffffc00f08947 */ /* 0x008fea000383ffff */
[----:B------:R-:W-:Y:S05]  /*a6e0*/  BRA `(.L_x_185) ;  /* 0xffffffa800747947 */ /* 0x000fea000383ffff */
.L_x_91:
[----:B------:R-:W-:Y:S07]  /*a6f0*/  MOV R0, UR21 ;  /* 0x0000001500007c02 */ /* 0x000fee0008000f00 */
.L_x_186:
[----:B-1----:R1:W3:Y:S02]  /*a700*/  SYNCS.PHASECHK.TRANS64.TRYWAIT P0, [R0+URZ+0xd8], R9 ;  /* 0x0000d809000075a7 */ /* 0x0022e400080011ff */
[----:B---3--:R-:W-:Y:S05]  /*a710*/  @!P0 NANOSLEEP.SYNCS 0x989680 ;  /* 0x009896800000895d */ /* 0x008fea0003900000 */
[----:B------:R-:W3:Y:S02]  /*a720*/  @!P0 SYNCS.PHASECHK.TRANS64 P0, [R0+URZ+0xd8], R9 ;  /* 0x0000d809000085a7 */ /* 0x000ee400080010ff */
[----:B---3--:R-:W-:Y:S05]  /*a730*/  @!P0 BRA `(.L_x_186) ;  /* 0xfffffffc00f08947 */ /* 0x008fea000383ffff */
[----:B------:R-:W-:Y:S05]  /*a740*/  BRA `(.L_x_187) ;  /* 0xffffffa800b87947 */ /* 0x000fea000383ffff */
.L_x_93:
[----:B------:R-:W-:-:S07]  /*a750*/  MOV R0, UR21 ;  /* 0x0000001500007c02 */ /* 0x000fce0008000f00 */
.L_x_188:
[----:B-1----:R1:W4:Y:S02]  /*a760*/  SYNCS.PHASECHK.TRANS64.TRYWAIT P0, [R0+URZ+0xc0], R2 ;  /* 0x0000c002000075a7 */ /* 0x00232400080011ff */
[----:B----4-:R-:W-:Y:S05]  /*a770*/  @!P0 NANOSLEEP.SYNCS 0x989680 ;  /* 0x009896800000895d */ /* 0x010fea0003900000 */
[----:B------:R-:W4:Y:S02]  /*a780*/  @!P0 SYNCS.PHASECHK.TRANS64 P0, [R0+URZ+0xc0], R2 ;  /* 0x0000c002000085a7 */ /* 0x000f2400080010ff */
[----:B----4-:R-:W-:Y:S05]  /*a790*/  @!P0 BRA `(.L_x_188) ;  /* 0xfffffffc00f08947 */ /* 0x010fea000383ffff */
[----:B------:R-:W-:Y:S05]  /*a7a0*/  BRA `(.L_x_189) ;  /* 0xffffffac002c7947 */ /* 0x000fea000383ffff */
.L_x_94:
[----:B-1----:R-:W-:-:S07]  /*a7b0*/  MOV R0, UR21 ;  /* 0x0000001500007c02 */ /* 0x002fce0008000f00 */
.L_x_190:
[----:B-1----:R1:W4:Y:S02]  /*a7c0*/  SYNCS.PHASECHK.TRANS64.TRYWAIT P0, [R0+URZ+0xc8], R2 ;  /* 0x0000c802000075a7 */ /* 0x00232400080011ff */
[----:B----4-:R-:W-:Y:S05]  /*a7d0*/  @!P0 NANOSLEEP.SYNCS 0x989680 ;  /* 0x009896800000895d */ /* 0x010fea0003900000 */
[----:B------:R-:W4:Y:S02]  /*a7e0*/  @!P0 SYNCS.PHASECHK.TRANS64 P0, [R0+URZ+0xc8], R2 ;  /* 0x0000c802000085a7 */ /* 0x000f2400080010ff */
[----:B----4-:R-:W-:Y:S05]  /*a7f0*/  @!P0 BRA `(.L_x_190) ;  /* 0xfffffffc00f08947 */ /* 0x010fea000383ffff */
[----:B------:R-:W-:Y:S05]  /*a800*/  BRA `(.L_x_191) ;  /* 0xffffffac001c7947 */ /* 0x000fea000383ffff */
.L_x_95:
[----:B-1----:R-:W-:-:S07]  /*a810*/  MOV R0, UR21 ;  /* 0x0000001500007c02 */ /* 0x002fce0008000f00 */
.L_x_192:
[----:B-1----:R1:W4:Y:S02]  /*a820*/  SYNCS.PHASECHK.TRANS64.TRYWAIT P0, [R0+URZ+0xd0], R2 ;  /* 0x0000d002000075a7 */ /* 0x00232400080011ff */
[----:B----4-:R-:W-:Y:S05]  /*a830*/  @!P0 NANOSLEEP.SYNCS 0x989680 ;  /* 0x009896800000895d */ /* 0x010fea0003900000 */
[----:B------:R-:W4:Y:S02]  /*a840*/  @!P0 SYNCS.PHASECHK.TRANS64 P0, [R0+URZ+0xd0], R2 ;  /* 0x0000d002000085a7 */ /* 0x000f2400080010ff */
[----:B----4-:R-:W-:Y:S05]  /*a850*/  @!P0 BRA `(.L_x_192) ;  /* 0xfffffffc00f08947 */ /* 0x010fea000383ffff */
[----:B------:R-:W-:Y:S05]  /*a860*/  BRA `(.L_x_193) ;  /* 0xffffffac000c7947 */ /* 0x000fea000383ffff */
.L_x_97:
[----:B--2---:R2:W4:Y:S02]  /*a870*/  SYNCS.PHASECHK.TRANS64.TRYWAIT P0, [R3+URZ+0xf0], R0 ;  /* 0x0000f000030075a7 */ /* 0x00452400080011ff */
[----:B----4-:R-:W-:Y:S05]  /*a880*/  @!P0 NANOSLEEP.SYNCS 0x989680 ;  /* 0x009896800000895d */ /* 0x010fea0003900000 */
[----:B------:R-:W4:Y:S02]  /*a890*/  @!P0 SYNCS.PHASECHK.TRANS64 P0, [R3+URZ+0xf0], R0 ;  /* 0x0000f000030085a7 */ /* 0x000f2400080010ff */
[----:B----4-:R-:W-:Y:S05]  /*a8a0*/  @!P0 BRA `(.L_x_97) ;  /* 0xfffffffc00f08947 */ /* 0x010fea000383ffff */
[----:B------:R-:W-:Y:S05]  /*a8b0*/  BRA `(.L_x_194) ;  /* 0xffffffac00d87947 */ /* 0x000fea000383ffff */
.L_x_108:
[----:B-1----:R1:W2:Y:S02]  /*a8c0*/  SYNCS.PHASECHK.TRANS64.TRYWAIT P1, [R2+URZ+0xa0], R0 ;  /* 0x0000a000020075a7 */ /* 0x0022a400080211ff */
[----:B--2---:R-:W-:Y:S05]  /*a8d0*/  @!P1 NANOSLEEP.SYNCS 0x989680 ;  /* 0x009896800000995d */ /* 0x004fea0003900000 */
[----:B------:R-:W2:Y:S02]  /*a8e0*/  @!P1 SYNCS.PHASECHK.TRANS64 P1, [R2+URZ+0xa0], R0 ;  /* 0x0000a000020095a7 */ /* 0x000ea400080210ff */
[----:B--2---:R-:W-:Y:S05]  /*a8f0*/  @!P1 BRA `(.L_x_108) ;  /* 0xfffffffc00f09947 */ /* 0x004fea000383ffff */
[----:B------:R-:W-:Y:S05]  /*a900*/  BRA `(.L_x_107) ;  /* 0xffffffbc00387947 */ /* 0x000fea000383ffff */
.L_x_110:
[----:B--2---:R2:W3:Y:S02]  /*a910*/  SYNCS.PHASECHK.TRANS64.TRYWAIT P0, [R52+URZ+0x110], R3 ;  /* 0x00011003340075a7 */ /* 0x0044e400080011ff */
[----:B---3--:R-:W-:Y:S05]  /*a920*/  @!P0 NANOSLEEP.SYNCS 0x989680 ;  /* 0x009896800000895d */ /* 0x008fea0003900000 */
[----:B------:R-:W3:Y:S02]  /*a930*/  @!P0 SYNCS.PHASECHK.TRANS64 P0, [R52+URZ+0x110], R3 ;  /* 0x00011003340085a7 */ /* 0x000ee400080010ff */
[----:B---3--:R-:W-:Y:S05]  /*a940*/  @!P0 BRA `(.L_x_110) ;  /* 0xfffffffc00f08947 */ /* 0x008fea000383ffff */
[----:B------:R-:W-:Y:S05]  /*a950*/  BRA `(.L_x_109) ;  /* 0xffffffbc008c7947 */ /* 0x000fea000383ffff */
.L_x_118:
[----:B--2---:R2:W3:Y:S02]  /*a960*/  SYNCS.PHASECHK.TRANS64.TRYWAIT P0, [R0+URZ+0xa0], R2 ;  /* 0x0000a002000075a7 */ /* 0x0044e400080011ff */
[----:B---3--:R-:W-:Y:S05]  /*a970*/  @!P0 NANOSLEEP.SYNCS 0x989680 ;  /* 0x009896800000895d */ /* 0x008fea0003900000 */
[----:B------:R-:W3:Y:S02]  /*a980*/  @!P0 SYNCS.PHASECHK.TRANS64 P0, [R0+URZ+0xa0], R2 ;  /* 0x0000a002000085a7 */ /* 0x000ee400080010ff */
[----:B---3--:R-:W-:Y:S05]  /*a990*/  @!P0 BRA `(.L_x_118) ;  /* 0xfffffffc00f08947 */ /* 0x008fea000383ffff */
[----:B------:R-:W-:Y:S05]  /*a9a0*/  BRA `(.L_x_117) ;  /* 0xffffffc800807947 */ /* 0x000fea000383ffff */
.L_x_126:
[----:B--2---:R2:W3:Y:S02]  /*a9b0*/  SYNCS.PHASECHK.TRANS64.TRYWAIT P0, [R0+URZ+0xa0], R4 ;  /* 0x0000a004000075a7 */ /* 0x0044e400080011ff */
[----:B---3--:R-:W-:Y:S05]  /*a9c0*/  @!P0 NANOSLEEP.SYNCS 0x989680 ;  /* 0x009896800000895d */ /* 0x008fea0003900000 */
[----:B------:R-:W3:Y:S02]  /*a9d0*/  @!P0 SYNCS.PHASECHK.TRANS64 P0, [R0+URZ+0xa0], R4 ;  /* 0x0000a004000085a7 */ /* 0x000ee400080010ff */
[----:B---3--:R-:W-:Y:S05]  /*a9e0*/  @!P0 BRA `(.L_x_126) ;  /* 0xfffffffc00f08947 */ /* 0x008fea000383ffff */
[----:B------:R-:W-:Y:S05]  /*a9f0*/  BRA `(.L_x_125) ;  /* 0xffffffd400bc7947 */ /* 0x000fea000383ffff */
.L_x_134:
[----:B--2---:R2:W3:Y:S02]  /*aa00*/  SYNCS.PHASECHK.TRANS64.TRYWAIT P0, [R0+URZ+0xa0], R2 ;  /* 0x0000a002000075a7 */ /* 0x0044e400080011ff */
[----:B---3--:R-:W-:Y:S05]  /*aa10*/  @!P0 NANOSLEEP.SYNCS 0x989680 ;  /* 0x009896800000895d */ /* 0x008fea0003900000 */
[----:B------:R-:W3:Y:S02]  /*aa20*/  @!P0 SYNCS.PHASECHK.TRANS64 P0, [R0+URZ+0xa0], R2 ;  /* 0x0000a002000085a7 */ /* 0x000ee400080010ff */
[----:B---3--:R-:W-:Y:S05]  /*aa30*/  @!P0 BRA `(.L_x_134) ;  /* 0xfffffffc00f08947 */ /* 0x008fea000383ffff */
[----:B------:R-:W-:Y:S05]  /*aa40*/  BRA `(.L_x_133) ;  /* 0xffffffe400087947 */ /* 0x000fea000383ffff */
        .weak           $__internal_0_$__cuda_sm10x_tcgen05_guardrail_trap_col_being_dealloced_not_returned_by_alloc
        .type           $__internal_0_$__cuda_sm10x_tcgen05_guardrail_trap_col_being_dealloced_not_returned_by_alloc,@function
        .size           $__internal_0_$__cuda_sm10x_tcgen05_guardrail_trap_col_being_dealloced_not_returned_by_alloc,($__internal_1_$__cuda_sm10x_tcgen05_guardrail_trap_phase_invalid_during_alloc - $__internal_0_$__cuda_sm10x_tcgen05_guardrail_trap_col_being_dealloced_not_returned_by_alloc)
$__internal_0_$__cuda_sm10x_tcgen05_guardrail_trap_col_being_dealloced_not_returned_by_alloc:
[----:B------:R-:W-:Y:S05]  /*aa50*/  BPT.TRAP 0x1 ;  /* 0x000000040000795c */ /* 0x000fea0000300000 */
[----:B------:R-:W-:-:S04]  /*aa60*/  HFMA2 R3, -RZ, RZ, 0, 0 ;  /* 0x00000000ff037431 */ /* 0x000fc800000001ff */
[----:B------:R-:W-:Y:S05]  /*aa70*/  RET.REL.NODEC R2 `(_ZN7cutlass13device_kernelINS_4gemm6kernel13GemmUniversalIN4cute5tupleIJiiiiEEENS1_10collective13CollectiveMmaINS1_35MainloopSm100TmaUmmaWarpSpecializedILi10ELi2ELi4ENS5_IJNS4_1CILi2EEENSA_ILi4EEENSA_ILi1EEEEEEEENS5_IJNSA_ILi64EEENSA_ILi256EEESG_EEEaNS5_IJlSD_lEEEaSJ_NS4_8TiledMMAINS4_8MMA_AtomIJNS4_15SM100_MMA_S8_SSIaaiLi64ELi256ELNS4_4UMMA5MajorE0ELSO_0ELNSN_8SaturateE0EEEEEENS4_6LayoutINS5_IJSD_SD_SD_EEENS5_IJNSA_ILi0EEESU_SU_EEEEENS5_IJNS4_10UnderscoreESX_SX_EEEEENS4_23SM90_TMA_LOAD_MULTICASTENS4_14ComposedLayoutINS4_7SwizzleILi2ELi4ELi3EEENS4_18smem_ptr_flag_bitsILi8EEENSS_INS5_IJNSA_ILi8EEESG_EEENS5_IJSG_SD_EEEEEEEvNS4_8identityES10_S1A_vS1B_EENS_8epilogue10collective18CollectiveEpilogueINS1D_23Sm100TmaWarpSpecializedILi4ELi2ELi32ELb0ELb0EEEJSI_NS5_IJNSS_ISG_SD_EES1I_EEEaSJ_aSJ_NS1D_6fusion15FusionCallbacksIS1H_NS1K_17LinearCombinationIaiaiLNS_15FloatRoundStyleE2EEESI_S1J_JEEENS4_5SM1004TMEM4LOAD26SM100_TMEM_LOAD_16dp32b32xENS4_13SM90_TMA_LOADES1A_NS4_39AutoVectorizingCopyWithAssumedAlignmentILi128EEENS4_14SM90_TMA_STOREES1A_S1W_S1W_EEEvvEEEEvNT_6ParamsE) ;  /* 0xffffff5402607950 */ /* 0x000fea0003c3ffff */
        .weak           $__internal_1_$__cuda_sm10x_tcgen05_guardrail_trap_phase_invalid_during_alloc
        .type           $__internal_1_$__cuda_sm10x_tcgen05_guardrail_trap_phase_invalid_during_alloc,@function
        .size           $__internal_1_$__cuda_sm10x_tcgen05_guardrail_trap_phase_invalid_during_alloc,($__internal_2_$__cuda_sm10x_tcgen05_guardrail_trap_unallocated_columns_being_dealloced - $__internal_1_$__cuda_sm10x_tcgen05_guardrail_trap_phase_invalid_during_alloc)
$__internal_1_$__cuda_sm10x_tcgen05_guardrail_trap_phase_invalid_during_alloc:
[----:B------:R-:W-:Y:S05]  /*aa80*/  BPT.TRAP 0x1 ;  /* 0x000000040000795c */ /* 0x000fea0000300000 */
[----:B------:R-:W-:-:S04]  /*aa90*/  MOV R5, 0x0 ;  /* 0x0000000000057802 */ /* 0x000fc80000000f00 */
[----:B------:R-:W-:Y:S05]  /*aaa0*/  RET.REL.NODEC R4 `(_ZN7cutlass13device_kernelINS_4gemm6kernel13GemmUniversalIN4cute5tupleIJiiiiEEENS1_10collective13CollectiveMmaINS1_35MainloopSm100TmaUmmaWarpSpecializedILi10ELi2ELi4ENS5_IJNS4_1CILi2EEENSA_ILi4EEENSA_ILi1EEEEEEEENS5_IJNSA_ILi64EEENSA_ILi256EEESG_EEEaNS5_IJlSD_lEEEaSJ_NS4_8TiledMMAINS4_8MMA_AtomIJNS4_15SM100_MMA_S8_SSIaaiLi64ELi256ELNS4_4UMMA5MajorE0ELSO_0ELNSN_8SaturateE0EEEEEENS4_6LayoutINS5_IJSD_SD_SD_EEENS5_IJNSA_ILi0EEESU_SU_EEEEENS5_IJNS4_10UnderscoreESX_SX_EEEEENS4_23SM90_TMA_LOAD_MULTICASTENS4_14ComposedLayoutINS4_7SwizzleILi2ELi4ELi3EEENS4_18smem_ptr_flag_bitsILi8EEENSS_INS5_IJNSA_ILi8EEESG_EEENS5_IJSG_SD_EEEEEEEvNS4_8identityES10_S1A_vS1B_EENS_8epilogue10collective18CollectiveEpilogueINS1D_23Sm100TmaWarpSpecializedILi4ELi2ELi32ELb0ELb0EEEJSI_NS5_IJNSS_ISG_SD_EES1I_EEEaSJ_aSJ_NS1D_6fusion15FusionCallbacksIS1H_NS1K_17LinearCombinationIaiaiLNS_15FloatRoundStyleE2EEESI_S1J_JEEENS4_5SM1004TMEM4LOAD26SM100_TMEM_LOAD_16dp32b32xENS4_13SM90_TMA_LOADES1A_NS4_39AutoVectorizingCopyWithAssumedAlignmentILi128EEENS4_14SM90_TMA_STOREES1A_S1W_S1W_EEEvvEEEEvNT_6ParamsE) ;  /* 0xffffff5404547950 */ /* 0x000fea0003c3ffff */
        .weak           $__internal_2_$__cuda_sm10x_tcgen05_guardrail_trap_unallocated_columns_being_dealloced
        .type           $__internal_2_$__cuda_sm10x_tcgen05_guardrail_trap_unallocated_columns_being_dealloced,@function
        .size           $__internal_2_$__cuda_sm10x_tcgen05_guardrail_trap_unallocated_columns_being_dealloced,(.L_x_196 - $__internal_2_$__cuda_sm10x_tcgen05_guardrail_trap_unallocated_columns_being_dealloced)
$__internal_2_$__cuda_sm10x_tcgen05_guardrail_trap_unallocated_columns_being_dealloced:
[----:B------:R-:W-:Y:S05]  /*aab0*/  BPT.TRAP 0x1 ;  /* 0x000000040000795c */ /* 0x000fea0000300000 */
[----:B------:R-:W-:-:S04]  /*aac0*/  HFMA2 R3, -RZ, RZ, 0, 0 ;  /* 0x00000000ff037431 */ /* 0x000fc800000001ff */
[----:B------:R-:W-:Y:S05]  /*aad0*/  RET.REL.NODEC R2 `(_ZN7cutlass13device_kernelINS_4gemm6kernel13GemmUniversalIN4cute5tupleIJiiiiEEENS1_10collective13CollectiveMmaINS1_35MainloopSm100TmaUmmaWarpSpecializedILi10ELi2ELi4ENS5_IJNS4_1CILi2EEENSA_ILi4EEENSA_ILi1EEEEEEEENS5_IJNSA_ILi64EEENSA_ILi256EEESG_EEEaNS5_IJlSD_lEEEaSJ_NS4_8TiledMMAINS4_8MMA_AtomIJNS4_15SM100_MMA_S8_SSIaaiLi64ELi256ELNS4_4UMMA5MajorE0ELSO_0ELNSN_8SaturateE0EEEEEENS4_6LayoutINS5_IJSD_SD_SD_EEENS5_IJNSA_ILi0EEESU_SU_EEEEENS5_IJNS4_10UnderscoreESX_SX_EEEEENS4_23SM90_TMA_LOAD_MULTICASTENS4_14ComposedLayoutINS4_7SwizzleILi2ELi4ELi3EEENS4_18smem_ptr_flag_bitsILi8EEENSS_INS5_IJNSA_ILi8EEESG_EEENS5_IJSG_SD_EEEEEEEvNS4_8identityES10_S1A_vS1B_EENS_8epilogue10collective18CollectiveEpilogueINS1D_23Sm100TmaWarpSpecializedILi4ELi2ELi32ELb0ELb0EEEJSI_NS5_IJNSS_ISG_SD_EES1I_EEEaSJ_aSJ_NS1D_6fusion15FusionCallbacksIS1H_NS1K_17LinearCombinationIaiaiLNS_15FloatRoundStyleE2EEESI_S1J_JEEENS4_5SM1004TMEM4LOAD26SM100_TMEM_LOAD_16dp32b32xENS4_13SM90_TMA_LOADES1A_NS4_39AutoVectorizingCopyWithAssumedAlignmentILi128EEENS4_14SM90_TMA_STOREES1A_S1W_S1W_EEEvvEEEEvNT_6ParamsE) ;  /* 0xffffff5402487950 */ /* 0x000fea0003c3ffff */
.L_x_195:
[----:B------:R-:W-:-:S00]  /*aae0*/  BRA `(.L_x_195) ;  /* 0xfffffffc00fc7947 */ /* 0x000fc0000383ffff */
[----:B------:R-:W-:-:S00]  /*aaf0*/  NOP ;  /* 0x0000000000007918 */ /* 0x000fc00000000000 */
        /* <DEDUP_REMOVED lines=8> */
.L_x_196:


//--------------------- .nv.global.init           --------------------------
	.section	.nv.global.init,"aw",@progbits
.nv.global.init:
	.type		$str$27,@object
	.size		$str$27,($str$28 - $str$27)
$str$27:
        /*0000*/ 	.byte	0x28, 0x61, 0x64, 0x64, 0x72, 0x65, 0x73, 0x73, 0x20, 0x26, 0x20, 0x6d, 0x61, 0x73, 0x6b, 0x29
        /*0010*/ 	.byte	0x20, 0x3d, 0x3d, 0x20, 0x30, 0x00
	.type		$str$28,@object
	.size		$str$28,($str$26 - $str$28)
$str$28:
        /*0016*/ 	.byte	0x2f, 0x74, 0x6d, 0x70, 0x2f, 0x63, 0x75, 0x74, 0x6c, 0x61, 0x73, 0x73, 0x5f, 0x73, 0x77, 0x65
        /*0026*/ 	.byte	0x65, 0x70, 0x5f, 0x73, 0x72, 0x63, 0x2f, 0x69, 0x6e, 0x63, 0x6c, 0x75, 0x64, 0x65, 0x2f, 0x63
        /*0036*/ 	.byte	0x75, 0x74, 0x65, 0x2f, 0x70, 0x6f, 0x69, 0x6e, 0x74, 0x65, 0x72, 0x5f, 0x66, 0x6c, 0x61, 0x67
        /*0046*/ 	.byte	0x67, 0x65, 0x64, 0x2e, 0x68, 0x70, 0x70, 0x00
	.type		$str$26,@object
	.size		$str$26,($str$25 - $str$26)
$str$26:
        /*004e*/ 	.byte	0x2f, 0x74, 0x6d, 0x70, 0x2f, 0x63, 0x75, 0x74, 0x6c, 0x61, 0x73, 0x73, 0x5f, 0x73, 0x77, 0x65
        /*005e*/ 	.byte	0x65, 0x70, 0x5f, 0x73, 0x72, 0x63, 0x2f, 0x69, 0x6e, 0x63, 0x6c, 0x75, 0x64, 0x65, 0x2f, 0x63
        /*006e*/ 	.byte	0x75, 0x74, 0x65, 0x2f, 0x61, 0x74, 0x6f, 0x6d, 0x2f, 0x63, 0x6f, 0x70, 0x79, 0x5f, 0x74, 0x72
        /*007e*/ 	.byte	0x61, 0x69, 0x74, 0x73, 0x5f, 0x73, 0x6d, 0x31, 0x30, 0x30, 0x2e, 0x68, 0x70, 0x70, 0x00
	.type		$str$25,@object
	.size		$str$25,(__unnamed_1 - $str$25)
$str$25:
        /*008d*/ 	.byte	0x28, 0x28, 0x75, 0x69, 0x6e, 0x74, 0x33, 0x32, 0x5f, 0x74, 0x28, 0x74, 0x68, 0x72, 0x65, 0x61
        /*009d*/ 	.byte	0x64, 0x49, 0x64, 0x78, 0x2e, 0x78, 0x29, 0x20, 0x2f, 0x20, 0x33, 0x32, 0x29, 0x20, 0x25, 0x20
        /*00ad*/ 	.byte	0x34, 0x29, 0x20, 0x3d, 0x3d, 0x20, 0x28, 0x28, 0x28, 0x74, 0x6d, 0x65, 0x6d, 0x5f, 0x61, 0x64
        /*00bd*/ 	.byte	0x64, 0x72, 0x20, 0x3e, 0x3e, 0x20, 0x31, 0x36, 0x29, 0x20, 0x2f, 0x20, 0x33, 0x32, 0x29, 0x20
        /*00cd*/ 	.byte	0x25, 0x20, 0x34, 0x29, 0x00
	.type		__unnamed_1,@object
	.size		__unnamed_1,(__unnamed_2 - __unnamed_1)
__unnamed_1:
        /*00d2*/ 	.byte	0x61, 0x75, 0x74, 0x6f, 0x20, 0x63, 0x75, 0x74, 0x65, 0x3a, 0x3a, 0x61, 0x73, 0x5f, 0x70, 0x6f
        /* <DEDUP_REMOVED lines=24> */
        /*0262*/ 	.byte	0x00
	.type		__unnamed_2,@object
	.size		__unnamed_2,(__unnamed_3 - __unnamed_2)
__unnamed_2:
        /* <DEDUP_REMOVED lines=26> */
	.type		__unnamed_3,@object
	.size		__unnamed_3,(.L_3 - __unnamed_3)
__unnamed_3:
        /* <DEDUP_REMOVED lines=41> */
.L_3:


//--------------------- .nv.shared._ZN7cutlass13device_kernelINS_4gemm6kernel13GemmUniversalIN4cute5tupleIJiiiiEEENS1_10collective13CollectiveMmaINS1_35MainloopSm100TmaUmmaWarpSpecializedILi10ELi2ELi4ENS5_IJNS4_1CILi2EEENSA_ILi4EEENSA_ILi1EEEEEEEENS5_IJNSA_ILi64EEENSA_ILi256EEESG_EEEaNS5_IJlSD_lEEEaSJ_NS4_8TiledMMAINS4_8MMA_AtomIJNS4_15SM100_MMA_S8_SSIaaiLi64ELi256ELNS4_4UMMA5MajorE0ELSO_0ELNSN_8SaturateE0EEEEEENS4_6LayoutINS5_IJSD_SD_SD_EEENS5_IJNSA_ILi0EEESU_SU_EEEEENS5_IJNS4_10UnderscoreESX_SX_EEEEENS4_23SM90_TMA_LOAD_MULTICASTENS4_14ComposedLayoutINS4_7SwizzleILi2ELi4ELi3EEENS4_18smem_ptr_flag_bitsILi8EEENSS_INS5_IJNSA_ILi8EEESG_EEENS5_IJSG_SD_EEEEEEEvNS4_8identityES10_S1A_vS1B_EENS_8epilogue10collective18CollectiveEpilogueINS1D_23Sm100TmaWarpSpecializedILi4ELi2ELi32ELb0ELb0EEEJSI_NS5_IJNSS_ISG_SD_EES1I_EEEaSJ_aSJ_NS1D_6fusion15FusionCallbacksIS1H_NS1K_17LinearCombinationIaiaiLNS_15FloatRoundStyleE2EEESI_S1J_JEEENS4_5SM1004TMEM4LOAD26SM100_TMEM_LOAD_16dp32b32xENS4_13SM90_TMA_LOADES1A_NS4_39AutoVectorizingCopyWithAssumedAlignmentILi128EEENS4_14SM90_TMA_STOREES1A_S1W_S1W_EEEvvEEEEvNT_6ParamsE --------------------------
	.section	.nv.shared._ZN7cutlass13device_kernelINS_4gemm6kernel13GemmUniversalIN4cute5tupleIJiiiiEEENS1_10collective13CollectiveMmaINS1_35MainloopSm100TmaUmmaWarpSpecializedILi10ELi2ELi4ENS5_IJNS4_1CILi2EEENSA_ILi4EEENSA_ILi1EEEEEEEENS5_IJNSA_ILi64EEENSA_ILi256EEESG_EEEaNS5_IJlSD_lEEEaSJ_NS4_8TiledMMAINS4_8MMA_AtomIJNS4_15SM100_MMA_S8_SSIaaiLi64ELi256ELNS4_4UMMA5MajorE0ELSO_0ELNSN_8SaturateE0EEEEEENS4_6LayoutINS5_IJSD_SD_SD_EEENS5_IJNSA_ILi0EEESU_SU_EEEEENS5_IJNS4_10UnderscoreESX_SX_EEEEENS4_23SM90_TMA_LOAD_MULTICASTENS4_14ComposedLayoutINS4_7SwizzleILi2ELi4ELi3EEENS4_18smem_ptr_flag_bitsILi8EEENSS_INS5_IJNSA_ILi8EEESG_EEENS5_IJSG_SD_EEEEEEEvNS4_8identityES10_S1A_vS1B_EENS_8epilogue10collective18CollectiveEpilogueINS1D_23Sm100TmaWarpSpecializedILi4ELi2ELi32ELb0ELb0EEEJSI_NS5_IJNSS_ISG_SD_EES1I_EEEaSJ_aSJ_NS1D_6fusion15FusionCallbacksIS1H_NS1K_17LinearCombinationIaiaiLNS_15FloatRoundStyleE2EEESI_S1J_JEEENS4_5SM1004TMEM4LOAD26SM100_TMEM_LOAD_16dp32b32xENS4_13SM90_TMA_LOADES1A_NS4_39AutoVectorizingCopyWithAssumedAlignmentILi128EEENS4_14SM90_TMA_STOREES1A_S1W_S1W_EEEvvEEEEvNT_6ParamsE,"aw",@nobits
	.sectionflags	@""
	.align	16
	.zero		1024


//--------------------- .nv.shared.reserved.0     --------------------------
	.section	.nv.shared.reserved.0,"aw",@nobits
	.weak		__nv_reservedSMEM_offset_0_alias
	.size		__nv_reservedSMEM_offset_0_alias, 0, 64
	.other		__nv_reservedSMEM_offset_0_alias,@"STO_CUDA_RESERVED_SHARED STV_DEFAULT"
__nv_reservedSMEM_offset_0_alias:
	.zero		0
.nv.shared.reserved.0:
	.zero		64
	.weak		__nv_reservedSMEM_tcgen05_partition
	.type		__nv_reservedSMEM_tcgen05_partition,@object
	.size		__nv_reservedSMEM_tcgen05_partition,(.L_0 - __nv_reservedSMEM_tcgen05_partition)
__nv_reservedSMEM_tcgen05_partition:
	.zero		32
.L_0:


//--------------------- .nv.global                --------------------------
	.section	.nv.global,"aw",@nobits
.nv.global:
	.type		_ZN40_INTERNAL_a368063f_4_k_cu_b6180a40_285554cute1_E,@object
	.size		_ZN40_INTERNAL_a368063f_4_k_cu_b6180a40_285554cute1_E,(_ZN40_INTERNAL_a368063f_4_k_cu_b6180a40_285554cuda3std3__45__cpo6cbeginE - _ZN40_INTERNAL_a368063f_4_k_cu_b6180a40_285554cute1_E)
_ZN40_INTERNAL_a368063f_4_k_cu_b6180a40_285554cute1_E:
	.zero		1
	.type		_ZN40_INTERNAL_a368063f_4_k_cu_b6180a40_285554cuda3std3__45__cpo6cbeginE,@object
	.size		_ZN40_INTERNAL_a368063f_4_k_cu_b6180a40_285554cuda3std3__45__cpo6cbeginE,(_ZN40_INTERNAL_a368063f_4_k_cu_b6180a40_285554cuda3std3__48in_placeE - _ZN40_INTERNAL_a368063f_4_k_cu_b6180a40_285554cuda3std3__45__cpo6cbeginE)
_ZN40_INTERNAL_a368063f_4_k_cu_b6180a40_285554cuda3std3__45__cpo6cbeginE:
	.zero		1
	.type		_ZN40_INTERNAL_a368063f_4_k_cu_b6180a40_285554cuda3std3__48in_placeE,@object
	.size		_ZN40_INTERNAL_a368063f_4_k_cu_b6180a40_285554cuda3std3__48in_placeE,(_ZN40_INTERNAL_a368063f_4_k_cu_b6180a40_285554cuda3std6ranges3__45__cpo9iter_moveE - _ZN40_INTERNAL_a368063f_4_k_cu_b6180a40_285554cuda3std3__48in_placeE)
_ZN40_INTERNAL_a368063f_4_k_cu_b6180a40_285554cuda3std3__48in_placeE:
	.zero		1
	.type		_ZN40_INTERNAL_a368063f_4_k_cu_b6180a40_285554cuda3std6ranges3__45__cpo9iter_moveE,@object
	.size		_ZN40_INTERNAL_a368063f_4_k_cu_b6180a40_285554cuda3std6ranges3__45__cpo9iter_moveE,(_ZN40_INTERNAL_a368063f_4_k_cu_b6180a40_285554cuda3std3__45__cpo5beginE - _ZN40_INTERNAL_a368063f_4_k_cu_b6180a40_285554cuda3std6ranges3__45__cpo9iter_moveE)
_ZN40_INTERNAL_a368063f_4_k_cu_b6180a40_285554cuda3std6ranges3__45__cpo9iter_moveE:
	.zero		1
	.type		_ZN40_INTERNAL_a368063f_4_k_cu_b6180a40_285554cuda3std3__45__cpo5beginE,@object
	.size		_ZN40_INTERNAL_a368063f_4_k_cu_b6180a40_285554cuda3std3__45__cpo5beginE,(_ZN40_INTERNAL_a368063f_4_k_cu_b6180a40_285554cuda3std3__442_GLOBAL__N__a368063f_4_k_cu_b6180a40_285556ignoreE - _ZN40_INTERNAL_a368063f_4_k_cu_b6180a40_285554cuda3std3__45__cpo5beginE)
_ZN40_INTERNAL_a368063f_4_k_cu_b6180a40_285554cuda3std3__45__cpo5beginE:
	.zero		1
	.type		_ZN40_INTERNAL_a368063f_4_k_cu_b6180a40_285554cuda3std3__442_GLOBAL__N__a368063f_4_k_cu_b6180a40_285556ignoreE,@object
	.size		_ZN40_INTERNAL_a368063f_4_k_cu_b6180a40_285554cuda3std3__442_GLOBAL__N__a368063f_4_k_cu_b6180a40_285556ignoreE,(_ZN40_INTERNAL_a368063f_4_k_cu_b6180a40_285554cute7productE - _ZN40_INTERNAL_a368063f_4_k_cu_b6180a40_285554cuda3std3__442_GLOBAL__N__a368063f_4_k_cu_b6180a40_285556ignoreE)
_ZN40_INTERNAL_a368063f_4_k_cu_b6180a40_285554cuda3std3__442_GLOBAL__N__a368063f_4_k_cu_b6180a40_285556ignoreE:
	.zero		1
	.type		_ZN40_INTERNAL_a368063f_4_k_cu_b6180a40_285554cute7productE,@object
	.size		_ZN40_INTERNAL_a368063f_4_k_cu_b6180a40_285554cute7productE,(_ZN40_INTERNAL_a368063f_4_k_cu_b6180a40_285554cuda3std3__45__cpo3endE - _ZN40_INTERNAL_a368063f_4_k_cu_b6180a40_285554cute7productE)
_ZN40_INTERNAL_a368063f_4_k_cu_b6180a40_285554cute7productE:
	.zero		1
	.type		_ZN40_INTERNAL_a368063f_4_k_cu_b6180a40_285554cuda3std3__45__cpo3endE,@object
	.size		_ZN40_INTERNAL_a368063f_4_k_cu_b6180a40_285554cuda3std3__45__cpo3endE,(_ZN40_INTERNAL_a368063f_4_k_cu_b6180a40_285554cuda3std3__419piecewise_constructE - _ZN40_INTERNAL_a368063f_4_k_cu_b6180a40_285554cuda3std3__45__cpo3endE)
_ZN40_INTERNAL_a368063f_4_k_cu_b6180a40_285554cuda3std3__45__cpo3endE:
	.zero		1
	.type		_ZN40_INTERNAL_a368063f_4_k_cu_b6180a40_285554cuda3std3__419piecewise_constructE,@object
	.size		_ZN40_INTERNAL_a368063f_4_k_cu_b6180a40_285554cuda3std3__419piecewise_constructE,(_ZN40_INTERNAL_a368063f_4_k_cu_b6180a40_285554cuda3std3__45__cpo4cendE - _ZN40_INTERNAL_a368063f_4_k_cu_b6180a40_285554cuda3std3__419piecewise_constructE)
_ZN40_INTERNAL_a368063f_4_k_cu_b6180a40_285554cuda3std3__419piecewise_constructE:
	.zero		1
	.type		_ZN40_INTERNAL_a368063f_4_k_cu_b6180a40_285554cuda3std3__45__cpo4cendE,@object
	.size		_ZN40_INTERNAL_a368063f_4_k_cu_b6180a40_285554cuda3std3__45__cpo4cendE,(_ZN40_INTERNAL_a368063f_4_k_cu_b6180a40_285554cuda3std6ranges3__45__cpo4swapE - _ZN40_INTERNAL_a368063f_4_k_cu_b6180a40_285554cuda3std3__45__cpo4cendE)
_ZN40_INTERNAL_a368063f_4_k_cu_b6180a40_285554cuda3std3__45__cpo4cendE:
	.zero		1
	.type		_ZN40_INTERNAL_a368063f_4_k_cu_b6180a40_285554cuda3std6ranges3__45__cpo4swapE,@object
	.size		_ZN40_INTERNAL_a368063f_4_k_cu_b6180a40_285554cuda3std6ranges3__45__cpo4swapE,(.L_11 - _ZN40_INTERNAL_a368063f_4_k_cu_b6180a40_285554cuda3std6ranges3__45__cpo4swapE)
_ZN40_INTERNAL_a368063f_4_k_cu_b6180a40_285554cuda3std6ranges3__45__cpo4swapE:
	.zero		1
.L_11:


//--------------------- .nv.constant0._ZN7cutlass13device_kernelINS_4gemm6kernel13GemmUniversalIN4cute5tupleIJiiiiEEENS1_10collective13CollectiveMmaINS1_35MainloopSm100TmaUmmaWarpSpecializedILi10ELi2ELi4ENS5_IJNS4_1CILi2EEENSA_ILi4EEENSA_ILi1EEEEEEEENS5_IJNSA_ILi64EEENSA_ILi256EEESG_EEEaNS5_IJlSD_lEEEaSJ_NS4_8TiledMMAINS4_8MMA_AtomIJNS4_15SM100_MMA_S8_SSIaaiLi64ELi256ELNS4_4UMMA5MajorE0ELSO_0ELNSN_8SaturateE0EEEEEENS4_6LayoutINS5_IJSD_SD_SD_EEENS5_IJNSA_ILi0EEESU_SU_EEEEENS5_IJNS4_10UnderscoreESX_SX_EEEEENS4_23SM90_TMA_LOAD_MULTICASTENS4_14ComposedLayoutINS4_7SwizzleILi2ELi4ELi3EEENS4_18smem_ptr_flag_bitsILi8EEENSS_INS5_IJNSA_ILi8EEESG_EEENS5_IJSG_SD_EEEEEEEvNS4_8identityES10_S1A_vS1B_EENS_8epilogue10collective18CollectiveEpilogueINS1D_23Sm100TmaWarpSpecializedILi4ELi2ELi32ELb0ELb0EEEJSI_NS5_IJNSS_ISG_SD_EES1I_EEEaSJ_aSJ_NS1D_6fusion15FusionCallbacksIS1H_NS1K_17LinearCombinationIaiaiLNS_15FloatRoundStyleE2EEESI_S1J_JEEENS4_5SM1004TMEM4LOAD26SM100_TMEM_LOAD_16dp32b32xENS4_13SM90_TMA_LOADES1A_NS4_39AutoVectorizingCopyWithAssumedAlignmentILi128EEENS4_14SM90_TMA_STOREES1A_S1W_S1W_EEEvvEEEEvNT_6ParamsE --------------------------
	.section	.nv.constant0._ZN7cutlass13device_kernelINS_4gemm6kernel13GemmUniversalIN4cute5tupleIJiiiiEEENS1_10collective13CollectiveMmaINS1_35MainloopSm100TmaUmmaWarpSpecializedILi10ELi2ELi4ENS5_IJNS4_1CILi2EEENSA_ILi4EEENSA_ILi1EEEEEEEENS5_IJNSA_ILi64EEENSA_ILi256EEESG_EEEaNS5_IJlSD_lEEEaSJ_NS4_8TiledMMAINS4_8MMA_AtomIJNS4_15SM100_MMA_S8_SSIaaiLi64ELi256ELNS4_4UMMA5MajorE0ELSO_0ELNSN_8SaturateE0EEEEEENS4_6LayoutINS5_IJSD_SD_SD_EEENS5_IJNSA_ILi0EEESU_SU_EEEEENS5_IJNS4_10UnderscoreESX_SX_EEEEENS4_23SM90_TMA_LOAD_MULTICASTENS4_14ComposedLayoutINS4_7SwizzleILi2ELi4ELi3EEENS4_18smem_ptr_flag_bitsILi8EEENSS_INS5_IJNSA_ILi8EEESG_EEENS5_IJSG_SD_EEEEEEEvNS4_8identityES10_S1A_vS1B_EENS_8epilogue10collective18CollectiveEpilogueINS1D_23Sm100TmaWarpSpecializedILi4ELi2ELi32ELb0ELb0EEEJSI_NS5_IJNSS_ISG_SD_EES1I_EEEaSJ_aSJ_NS1D_6fusion15FusionCallbacksIS1H_NS1K_17LinearCombinationIaiaiLNS_15FloatRoundStyleE2EEESI_S1J_JEEENS4_5SM1004TMEM4LOAD26SM100_TMEM_LOAD_16dp32b32xENS4_13SM90_TMA_LOADES1A_NS4_39AutoVectorizingCopyWithAssumedAlignmentILi128EEENS4_14SM90_TMA_STOREES1A_S1W_S1W_EEEvvEEEEvNT_6ParamsE,"a",@progbits
	.sectionflags	@""
	.align	4
.nv.constant0._ZN7cutlass13device_kernelINS_4gemm6kernel13GemmUniversalIN4cute5tupleIJiiiiEEENS1_10collective13CollectiveMmaINS1_35MainloopSm100TmaUmmaWarpSpecializedILi10ELi2ELi4ENS5_IJNS4_1CILi2EEENSA_ILi4EEENSA_ILi1EEEEEEEENS5_IJNSA_ILi64EEENSA_ILi256EEESG_EEEaNS5_IJlSD_lEEEaSJ_NS4_8TiledMMAINS4_8MMA_AtomIJNS4_15SM100_MMA_S8_SSIaaiLi64ELi256ELNS4_4UMMA5MajorE0ELSO_0ELNSN_8SaturateE0EEEEEENS4_6LayoutINS5_IJSD_SD_SD_EEENS5_IJNSA_ILi0EEESU_SU_EEEEENS5_IJNS4_10UnderscoreESX_SX_EEEEENS4_23SM90_TMA_LOAD_MULTICASTENS4_14ComposedLayoutINS4_7SwizzleILi2ELi4ELi3EEENS4_18smem_ptr_flag_bitsILi8EEENSS_INS5_IJNSA_ILi8EEESG_EEENS5_IJSG_SD_EEEEEEEvNS4_8identityES10_S1A_vS1B_EENS_8epilogue10collective18CollectiveEpilogueINS1D_23Sm100TmaWarpSpecializedILi4ELi2ELi32ELb0ELb0EEEJSI_NS5_IJNSS_ISG_SD_EES1I_EEEaSJ_aSJ_NS1D_6fusion15FusionCallbacksIS1H_NS1K_17LinearCombinationIaiaiLNS_15FloatRoundStyleE2EEESI_S1J_JEEENS4_5SM1004TMEM4LOAD26SM100_TMEM_LOAD_16dp32b32xENS4_13SM90_TMA_LOADES1A_NS4_39AutoVectorizingCopyWithAssumedAlignmentILi128EEENS4_14SM90_TMA_STOREES1A_S1W_S1W_EEEvvEEEEvNT_6ParamsE:
	.zero		2944


//--------------------- SYMBOLS --------------------------

	.type		.nv.reservedSmem.offset0,@object
	.size		.nv.reservedSmem.offset0,0x4
	.type		.nv.reservedSmem.cap,@object
	.size		.nv.reservedSmem.cap,0x4
	.type		__assertfail,@function
